	.target	sm_90a

	.elftype	@"ET_EXEC"


//--------------------- .note.nv.tkinfo           --------------------------
	.section	.note.nv.tkinfo,"",@"SHT_NOTE"
	.sectionflags	@"SHF_NOTE_NV_TKINFO"
	.tkinfo
        /*0018*/ 	.word	0x00000002
        /*0030*/ 	.string	""
        /*0030*/ 	.string	"ptxas"
        /*0030*/ 	.string	"Cuda compilation tools, release 13.0, V13.0.88"
        /*0030*/ 	.string	"Build cuda_13.0.r13.0/compiler.36424714_0"
        /*0030*/ 	.string	"-arch sm_90a -m 64 "



//--------------------- .note.nv.cuinfo           --------------------------
	.section	.note.nv.cuinfo,"",@"SHT_NOTE"
	.sectionflags	@"SHF_NOTE_NV_CUINFO"
        /*0018*/ 	.short	0x0002
        /*001a*/ 	.short	0x005a
        /*001c*/ 	.short	0x0082
	.zero		2


//--------------------- .nv.info                  --------------------------
	.section	.nv.info,"",@"SHT_CUDA_INFO"
	.align	4


	//----- nvinfo : EIATTR_REGCOUNT
	.align		4
        /*0000*/ 	.byte	0x04, 0x2f
        /*0002*/ 	.short	(.L_15 - .L_14)
	.align		4
.L_14:
        /*0004*/ 	.word	index@(_ZN7cutlass13device_kernelINS_4gemm6kernel13GemmUniversalIN4cute5tupleIJiiiiEEENS1_10collective13CollectiveMmaINS1_34MainloopSm90TmaGmmaWarpSpecializedILi4ENS5_IJNS4_1CILi2EEENSA_ILi1EEESC_EEENS1_35KernelTmaWarpSpecializedCooperativeEEENS5_IJNSA_ILi256EEENSA_ILi128EEENSA_ILi32EEEEEEfNS5_IJlSC_lEEEfSK_NS4_8TiledMMAINS4_8MMA_AtomIJNS4_4SM904GMMA30MMA_64x128x8_F32TF32TF32_SS_TNILNSO_7ScaleInE1ELSQ_1EEEEEENS4_6LayoutISD_NS5_IJSC_NSA_ILi0EEESU_EEEEENS5_IJNS4_10UnderscoreESX_SX_EEEEENS4_13SM90_TMA_LOADENS4_14ComposedLayoutINS4_7SwizzleILi3ELi4ELi3EEENS4_18smem_ptr_flag_bitsILi32EEENST_INS5_IJNSA_ILi8EEESI_EEENS5_IJSI_SC_EEEEEEEvNS4_8identityENS4_23SM90_TMA_LOAD_MULTICASTES1A_vS1B_EENS_8epilogue10collective6detail29Sm90TmaWarpSpecializedAdapterINS1F_15DefaultEpilogueIfSK_SK_NS1E_6thread17LinearCombinationIfLi1EffLNS1J_9ScaleType4KindE0ELNS_15FloatRoundStyleE2EfEENS1_15EpilogueDefaultEEEEEvvEEEEvNT_6ParamsE)
        /*0008*/ 	.word	0x000000a8


	//----- nvinfo : EIATTR_FRAME_SIZE
	.align		4
.L_15:
        /*000c*/ 	.byte	0x04, 0x11
        /*000e*/ 	.short	(.L_17 - .L_16)
	.align		4
.L_16:
        /*0010*/ 	.word	index@(_ZN7cutlass13device_kernelINS_4gemm6kernel13GemmUniversalIN4cute5tupleIJiiiiEEENS1_10collective13CollectiveMmaINS1_34MainloopSm90TmaGmmaWarpSpecializedILi4ENS5_IJNS4_1CILi2EEENSA_ILi1EEESC_EEENS1_35KernelTmaWarpSpecializedCooperativeEEENS5_IJNSA_ILi256EEENSA_ILi128EEENSA_ILi32EEEEEEfNS5_IJlSC_lEEEfSK_NS4_8TiledMMAINS4_8MMA_AtomIJNS4_4SM904GMMA30MMA_64x128x8_F32TF32TF32_SS_TNILNSO_7ScaleInE1ELSQ_1EEEEEENS4_6LayoutISD_NS5_IJSC_NSA_ILi0EEESU_EEEEENS5_IJNS4_10UnderscoreESX_SX_EEEEENS4_13SM90_TMA_LOADENS4_14ComposedLayoutINS4_7SwizzleILi3ELi4ELi3EEENS4_18smem_ptr_flag_bitsILi32EEENST_INS5_IJNSA_ILi8EEESI_EEENS5_IJSI_SC_EEEEEEEvNS4_8identityENS4_23SM90_TMA_LOAD_MULTICASTES1A_vS1B_EENS_8epilogue10collective6detail29Sm90TmaWarpSpecializedAdapterINS1F_15DefaultEpilogueIfSK_SK_NS1E_6thread17LinearCombinationIfLi1EffLNS1J_9ScaleType4KindE0ELNS_15FloatRoundStyleE2EfEENS1_15EpilogueDefaultEEEEEvvEEEEvNT_6ParamsE)
        /*0014*/ 	.word	0x00000000


	//----- nvinfo : EIATTR_MIN_STACK_SIZE
	.align		4
.L_17:
        /*0018*/ 	.byte	0x04, 0x12
        /*001a*/ 	.short	(.L_19 - .L_18)
	.align		4
.L_18:
        /*001c*/ 	.word	index@(_ZN7cutlass13device_kernelINS_4gemm6kernel13GemmUniversalIN4cute5tupleIJiiiiEEENS1_10collective13CollectiveMmaINS1_34MainloopSm90TmaGmmaWarpSpecializedILi4ENS5_IJNS4_1CILi2EEENSA_ILi1EEESC_EEENS1_35KernelTmaWarpSpecializedCooperativeEEENS5_IJNSA_ILi256EEENSA_ILi128EEENSA_ILi32EEEEEEfNS5_IJlSC_lEEEfSK_NS4_8TiledMMAINS4_8MMA_AtomIJNS4_4SM904GMMA30MMA_64x128x8_F32TF32TF32_SS_TNILNSO_7ScaleInE1ELSQ_1EEEEEENS4_6LayoutISD_NS5_IJSC_NSA_ILi0EEESU_EEEEENS5_IJNS4_10UnderscoreESX_SX_EEEEENS4_13SM90_TMA_LOADENS4_14ComposedLayoutINS4_7SwizzleILi3ELi4ELi3EEENS4_18smem_ptr_flag_bitsILi32EEENST_INS5_IJNSA_ILi8EEESI_EEENS5_IJSI_SC_EEEEEEEvNS4_8identityENS4_23SM90_TMA_LOAD_MULTICASTES1A_vS1B_EENS_8epilogue10collective6detail29Sm90TmaWarpSpecializedAdapterINS1F_15DefaultEpilogueIfSK_SK_NS1E_6thread17LinearCombinationIfLi1EffLNS1J_9ScaleType4KindE0ELNS_15FloatRoundStyleE2EfEENS1_15EpilogueDefaultEEEEEvvEEEEvNT_6ParamsE)
        /*0020*/ 	.word	0x00000000
.L_19:


//--------------------- .nv.compat                --------------------------
	.section	.nv.compat,"",@"SHT_CUDA_COMPAT_INFO"
	.align	4
        /*0000*/ 	.byte	0x02, 0x09, 0x01, 0x00, 0x02, 0x02, 0x04, 0x00, 0x02, 0x05, 0x05, 0x00, 0x03, 0x07, 0x01, 0x01
        /*0010*/ 	.byte	0x02, 0x03, 0x01, 0x00, 0x02, 0x06, 0x01, 0x00, 0x04, 0x0b, 0x08, 0x00, 0x00, 0x00, 0x00, 0x00
        /*0020*/ 	.byte	0x00, 0x00, 0x00, 0x00


//--------------------- .nv.info._ZN7cutlass13device_kernelINS_4gemm6kernel13GemmUniversalIN4cute5tupleIJiiiiEEENS1_10collective13CollectiveMmaINS1_34MainloopSm90TmaGmmaWarpSpecializedILi4ENS5_IJNS4_1CILi2EEENSA_ILi1EEESC_EEENS1_35KernelTmaWarpSpecializedCooperativeEEENS5_IJNSA_ILi256EEENSA_ILi128EEENSA_ILi32EEEEEEfNS5_IJlSC_lEEEfSK_NS4_8TiledMMAINS4_8MMA_AtomIJNS4_4SM904GMMA30MMA_64x128x8_F32TF32TF32_SS_TNILNSO_7ScaleInE1ELSQ_1EEEEEENS4_6LayoutISD_NS5_IJSC_NSA_ILi0EEESU_EEEEENS5_IJNS4_10UnderscoreESX_SX_EEEEENS4_13SM90_TMA_LOADENS4_14ComposedLayoutINS4_7SwizzleILi3ELi4ELi3EEENS4_18smem_ptr_flag_bitsILi32EEENST_INS5_IJNSA_ILi8EEESI_EEENS5_IJSI_SC_EEEEEEEvNS4_8identityENS4_23SM90_TMA_LOAD_MULTICASTES1A_vS1B_EENS_8epilogue10collective6detail29Sm90TmaWarpSpecializedAdapterINS1F_15DefaultEpilogueIfSK_SK_NS1E_6thread17LinearCombinationIfLi1EffLNS1J_9ScaleType4KindE0ELNS_15FloatRoundStyleE2EfEENS1_15EpilogueDefaultEEEEEvvEEEEvNT_6ParamsE --------------------------
	.section	.nv.info._ZN7cutlass13device_kernelINS_4gemm6kernel13GemmUniversalIN4cute5tupleIJiiiiEEENS1_10collective13CollectiveMmaINS1_34MainloopSm90TmaGmmaWarpSpecializedILi4ENS5_IJNS4_1CILi2EEENSA_ILi1EEESC_EEENS1_35KernelTmaWarpSpecializedCooperativeEEENS5_IJNSA_ILi256EEENSA_ILi128EEENSA_ILi32EEEEEEfNS5_IJlSC_lEEEfSK_NS4_8TiledMMAINS4_8MMA_AtomIJNS4_4SM904GMMA30MMA_64x128x8_F32TF32TF32_SS_TNILNSO_7ScaleInE1ELSQ_1EEEEEENS4_6LayoutISD_NS5_IJSC_NSA_ILi0EEESU_EEEEENS5_IJNS4_10UnderscoreESX_SX_EEEEENS4_13SM90_TMA_LOADENS4_14ComposedLayoutINS4_7SwizzleILi3ELi4ELi3EEENS4_18smem_ptr_flag_bitsILi32EEENST_INS5_IJNSA_ILi8EEESI_EEENS5_IJSI_SC_EEEEEEEvNS4_8identityENS4_23SM90_TMA_LOAD_MULTICASTES1A_vS1B_EENS_8epilogue10collective6detail29Sm90TmaWarpSpecializedAdapterINS1F_15DefaultEpilogueIfSK_SK_NS1E_6thread17LinearCombinationIfLi1EffLNS1J_9ScaleType4KindE0ELNS_15FloatRoundStyleE2EfEENS1_15EpilogueDefaultEEEEEvvEEEEvNT_6ParamsE,"",@"SHT_CUDA_INFO"
	.sectionflags	@""
	.align	4


	//----- nvinfo : EIATTR_CUDA_API_VERSION
	.align		4
        /*0000*/ 	.byte	0x04, 0x37
        /*0002*/ 	.short	(.L_21 - .L_20)
.L_20:
        /*0004*/ 	.word	0x00000082


	//----- nvinfo : EIATTR_KPARAM_INFO
	.align		4
.L_21:
        /*0008*/ 	.byte	0x04, 0x17
        /*000a*/ 	.short	(.L_23 - .L_22)
.L_22:
        /*000c*/ 	.word	0x00000000
        /*0010*/ 	.short	0x0000
        /*0012*/ 	.short	0x0070
        /*0014*/ 	.byte	0x00, 0xf0, 0x01, 0x10


	//----- nvinfo : EIATTR_SPARSE_MMA_MASK
	.align		4
.L_23:
        /*0018*/ 	.byte	0x03, 0x50
        /*001a*/ 	.short	0x0000


	//----- nvinfo : EIATTR_MAXREG_COUNT
	.align		4
        /*001c*/ 	.byte	0x03, 0x1b
        /*001e*/ 	.short	0x00a8


	//----- nvinfo : EIATTR_NUM_BARRIERS
	.align		4
        /*0020*/ 	.byte	0x02, 0x4c
        /*0022*/ 	.byte	0x01
	.zero		1


	//----- nvinfo : EIATTR_EXTERNS
	.align		4
        /*0024*/ 	.byte	0x04, 0x0f
        /*0026*/ 	.short	(.L_25 - .L_24)


	//   ....[0]....
	.align		4
.L_24:
        /*0028*/ 	.word	index@(__assertfail)


	//----- nvinfo : EIATTR_MERCURY_ISA_VERSION
	.align		4
.L_25:
        /*002c*/ 	.byte	0x03, 0x5f
        /*002e*/ 	.short	0x0101


	//----- nvinfo : EIATTR_INT_WARP_WIDE_INSTR_OFFSETS
	.align		4
        /*0030*/ 	.byte	0x04, 0x31
        /*0032*/ 	.short	(.L_27 - .L_26)


	//   ....[0]....
.L_26:
        /*0034*/ 	.word	0x00000490


	//   ....[1]....
        /*0038*/ 	.word	0x000004c0


	//   ....[2]....
        /*003c*/ 	.word	0x00000670


	//   ....[3]....
        /*0040*/ 	.word	0x00001f50


	//----- nvinfo : EIATTR_COOP_GROUP_MASK_REGIDS
	.align		4
.L_27:
        /*0044*/ 	.byte	0x04, 0x29
        /*0046*/ 	.short	(.L_29 - .L_28)


	//   ....[0]....
.L_28:
        /*0048*/ 	.word	0xffffffff


	//   ....[1]....
        /*004c*/ 	.word	0xffffffff


	//   ....[2]....
        /*0050*/ 	.word	0xffffffff


	//   ....[3]....
        /*0054*/ 	.word	0xffffffff


	//   ....[4]....
        /*0058*/ 	.word	0xffffffff


	//   ....[5]....
        /*005c*/ 	.word	0xffffffff


	//----- nvinfo : EIATTR_COOP_GROUP_INSTR_OFFSETS
	.align		4
.L_29:
        /*0060*/ 	.byte	0x04, 0x28
        /*0062*/ 	.short	(.L_31 - .L_30)


	//   ....[0]....
.L_30:
        /*0064*/ 	.word	0x00000060


	//   ....[1]....
        /*0068*/ 	.word	0x00000070


	//   ....[2]....
        /*006c*/ 	.word	0x00000130


	//   ....[3]....
        /*0070*/ 	.word	0x000002d0


	//   ....[4]....
        /*0074*/ 	.word	0x000007f0


	//   ....[5]....
        /*0078*/ 	.word	0x00001240


	//----- nvinfo : EIATTR_REG_RECONFIG
	.align		4
.L_31:
        /*007c*/ 	.byte	0x01, 0x54
	.zero		2


	//----- nvinfo : EIATTR_SYSCALL_OFFSETS
	.align		4
        /*0080*/ 	.byte	0x04, 0x46
        /*0082*/ 	.short	(.L_33 - .L_32)


	//   ....[0]....
.L_32:
        /*0084*/ 	.word	0x00001400


	//----- nvinfo : EIATTR_MBARRIER_INSTR_OFFSETS
	.align		4
.L_33:
        /*0088*/ 	.byte	0x04, 0x39
        /*008a*/ 	.short	(.L_35 - .L_34)


	//   ....[0]....
.L_34:
        /*008c*/ 	.word	0x00000230
        /*0090*/ 	.word	0x000000ff
        /*0094*/ 	.word	0x00000000
        /*0098*/ 	.short	0x0100
        /*009a*/ 	.byte	0x08
	.zero		1


	//   ....[1]....
        /*009c*/ 	.word	0x00000240
        /*00a0*/ 	.word	0x000000ff
        /*00a4*/ 	.word	0x00000020
        /*00a8*/ 	.short	0x0100
        /*00aa*/ 	.byte	0x08
	.zero		1


	//   ....[2]....
        /*00ac*/ 	.word	0x00000250
        /*00b0*/ 	.word	0x000000ff
        /*00b4*/ 	.word	0x00000008
        /*00b8*/ 	.short	0x0100
        /*00ba*/ 	.byte	0x08
	.zero		1


	//   ....[3]....
        /*00bc*/ 	.word	0x00000260
        /*00c0*/ 	.word	0x000000ff
        /*00c4*/ 	.word	0x00000028
        /*00c8*/ 	.short	0x0100
        /*00ca*/ 	.byte	0x08
	.zero		1


	//   ....[4]....
        /*00cc*/ 	.word	0x00000270
        /*00d0*/ 	.word	0x000000ff
        /*00d4*/ 	.word	0x00000010
        /*00d8*/ 	.short	0x0100
        /*00da*/ 	.byte	0x08
	.zero		1


	//   ....[5]....
        /*00dc*/ 	.word	0x00000280
        /*00e0*/ 	.word	0x000000ff
        /*00e4*/ 	.word	0x00000030
        /*00e8*/ 	.short	0x0100
        /*00ea*/ 	.byte	0x08
	.zero		1


	//   ....[6]....
        /*00ec*/ 	.word	0x00000290
        /*00f0*/ 	.word	0x000000ff
        /*00f4*/ 	.word	0x00000018
        /*00f8*/ 	.short	0x0100
        /*00fa*/ 	.byte	0x08
	.zero		1


	//   ....[7]....
        /*00fc*/ 	.word	0x000002a0
        /*0100*/ 	.word	0x000000ff
        /*0104*/ 	.word	0x00000038
        /*0108*/ 	.short	0x0100
        /*010a*/ 	.byte	0x08
	.zero		1


	//   ....[8]....
        /*010c*/ 	.word	0x000006f0
        /*0110*/ 	.word	0x000000ff
        /*0114*/ 	.word	0x00000050
        /*0118*/ 	.short	0x0100
        /*011a*/ 	.byte	0x06
	.zero		1


	//   ....[9]....
        /*011c*/ 	.word	0x00000780
        /*0120*/ 	.word	0x000000ff
        /*0124*/ 	.word	0x00000058
        /*0128*/ 	.short	0x0100
        /*012a*/ 	.byte	0x06
	.zero		1


	//   ....[10]....
        /*012c*/ 	.word	0x000014c0
        /*0130*/ 	.word	0x00000003
        /*0134*/ 	.word	0x00000000
        /*0138*/ 	.short	0x010a
        /*013a*/ 	.byte	0x3f
	.zero		1


	//   ....[11]....
        /*013c*/ 	.word	0x00001500
        /*0140*/ 	.word	0x00000003
        /*0144*/ 	.word	0x00000000
        /*0148*/ 	.short	0x010a
        /*014a*/ 	.byte	0x3f
	.zero		1


	//   ....[12]....
        /*014c*/ 	.word	0x00001a10
        /*0150*/ 	.word	0x00000005
        /*0154*/ 	.word	0x00000000
        /*0158*/ 	.short	0x010a
        /*015a*/ 	.byte	0x3f
	.zero		1


	//   ....[13]....
        /*015c*/ 	.word	0x00001a50
        /*0160*/ 	.word	0x00000005
        /*0164*/ 	.word	0x00000000
        /*0168*/ 	.short	0x010a
        /*016a*/ 	.byte	0x3f
	.zero		1


	//   ....[14]....
        /*016c*/ 	.word	0x00001df0
        /*0170*/ 	.word	0x00000005
        /*0174*/ 	.word	0x00000000
        /*0178*/ 	.short	0x0101
        /*017a*/ 	.byte	0x3f
	.zero		1


	//   ....[15]....
        /*017c*/ 	.word	0x00001fd0
        /*0180*/ 	.word	0x00000003
        /*0184*/ 	.word	0x00000000
        /*0188*/ 	.short	0x0101
        /*018a*/ 	.byte	0x3f
	.zero		1


	//   ....[16]....
        /*018c*/ 	.word	0x00009870
        /*0190*/ 	.word	0x00000014
        /*0194*/ 	.word	0x00000020
        /*0198*/ 	.short	0x010a
        /*019a*/ 	.byte	0x3f
	.zero		1


	//   ....[17]....
        /*019c*/ 	.word	0x00009c30
        /*01a0*/ 	.word	0x00000005
        /*01a4*/ 	.word	0x00000058
        /*01a8*/ 	.short	0x0101
        /*01aa*/ 	.byte	0x3f
	.zero		1


	//   ....[18]....
        /*01ac*/ 	.word	0x0000a350
        /*01b0*/ 	.word	0x00000007
        /*01b4*/ 	.word	0x00000000
        /*01b8*/ 	.short	0x010a
        /*01ba*/ 	.byte	0x3f
	.zero		1


	//   ....[19]....
        /*01bc*/ 	.word	0x0000a3d0
        /*01c0*/ 	.word	0x00000008
        /*01c4*/ 	.word	0x00000000
        /*01c8*/ 	.short	0x010a
        /*01ca*/ 	.byte	0x3f
	.zero		1


	//   ....[20]....
        /*01cc*/ 	.word	0x0000a460
        /*01d0*/ 	.word	0x0000000b
        /*01d4*/ 	.word	0x00000000
        /*01d8*/ 	.short	0x010a
        /*01da*/ 	.byte	0x3f
	.zero		1


	//   ....[21]....
        /*01dc*/ 	.word	0x0000a4f0
        /*01e0*/ 	.word	0x00000003
        /*01e4*/ 	.word	0x00000000
        /*01e8*/ 	.short	0x010a
        /*01ea*/ 	.byte	0x3f
	.zero		1


	//   ....[22]....
        /*01ec*/ 	.word	0x0000a550
        /*01f0*/ 	.word	0x00000003
        /*01f4*/ 	.word	0x00000000
        /*01f8*/ 	.short	0x010a
        /*01fa*/ 	.byte	0x3f
	.zero		1


	//   ....[23]....
        /*01fc*/ 	.word	0x0000a5a0
        /*0200*/ 	.word	0x00000005
        /*0204*/ 	.word	0x00000000
        /*0208*/ 	.short	0x010a
        /*020a*/ 	.byte	0x3f
	.zero		1


	//   ....[24]....
        /*020c*/ 	.word	0x0000a670
        /*0210*/ 	.word	0x00000014
        /*0214*/ 	.word	0x00000020
        /*0218*/ 	.short	0x010a
        /*021a*/ 	.byte	0x3f
	.zero		1


	//   ....[25]....
        /*021c*/ 	.word	0x0000a740
        /*0220*/ 	.word	0x00000007
        /*0224*/ 	.word	0x00000000
        /*0228*/ 	.short	0x010a
        /*022a*/ 	.byte	0x3f
	.zero		1


	//   ....[26]....
        /*022c*/ 	.word	0x0000a790
        /*0230*/ 	.word	0x00000008
        /*0234*/ 	.word	0x00000000
        /*0238*/ 	.short	0x010a
        /*023a*/ 	.byte	0x3f
	.zero		1


	//   ....[27]....
        /*023c*/ 	.word	0x0000a7e0
        /*0240*/ 	.word	0x0000000b
        /*0244*/ 	.word	0x00000000
        /*0248*/ 	.short	0x010a
        /*024a*/ 	.byte	0x3f
	.zero		1


	//----- nvinfo : EIATTR_NUM_MBARRIERS
	.align		4
.L_35:
        /*024c*/ 	.byte	0x03, 0x38
        /*024e*/ 	.short	0x000a


	//----- nvinfo : EIATTR_EXIT_INSTR_OFFSETS
	.align		4
        /*0250*/ 	.byte	0x04, 0x1c
        /*0252*/ 	.short	(.L_37 - .L_36)


	//   ....[0]....
.L_36:
        /*0254*/ 	.word	0x00000950


	//   ....[1]....
        /*0258*/ 	.word	0x00001170


	//   ....[2]....
        /*025c*/ 	.word	0x00008f80


	//   ....[3]....
        /*0260*/ 	.word	0x000094e0


	//   ....[4]....
        /*0264*/ 	.word	0x0000a540


	//----- nvinfo : EIATTR_MAX_THREADS
	.align		4
.L_37:
        /*0268*/ 	.byte	0x04, 0x05
        /*026a*/ 	.short	(.L_39 - .L_38)
.L_38:
        /*026c*/ 	.word	0x00000180
        /*0270*/ 	.word	0x00000001
        /*0274*/ 	.word	0x00000001


	//----- nvinfo : EIATTR_CRS_STACK_SIZE
	.align		4
.L_39:
        /*0278*/ 	.byte	0x04, 0x1e
        /*027a*/ 	.short	(.L_41 - .L_40)
.L_40:
        /*027c*/ 	.word	0x00000000


	//----- nvinfo : EIATTR_CBANK_PARAM_SIZE
	.align		4
.L_41:
        /*0280*/ 	.byte	0x03, 0x19
        /*0282*/ 	.short	0x0470


	//----- nvinfo : EIATTR_PARAM_CBANK
	.align		4
        /*0284*/ 	.byte	0x04, 0x0a
        /*0286*/ 	.short	(.L_43 - .L_42)
	.align		4
.L_42:
        /*0288*/ 	.word	index@(.nv.constant0._ZN7cutlass13device_kernelINS_4gemm6kernel13GemmUniversalIN4cute5tupleIJiiiiEEENS1_10collective13CollectiveMmaINS1_34MainloopSm90TmaGmmaWarpSpecializedILi4ENS5_IJNS4_1CILi2EEENSA_ILi1EEESC_EEENS1_35KernelTmaWarpSpecializedCooperativeEEENS5_IJNSA_ILi256EEENSA_ILi128EEENSA_ILi32EEEEEEfNS5_IJlSC_lEEEfSK_NS4_8TiledMMAINS4_8MMA_AtomIJNS4_4SM904GMMA30MMA_64x128x8_F32TF32TF32_SS_TNILNSO_7ScaleInE1ELSQ_1EEEEEENS4_6LayoutISD_NS5_IJSC_NSA_ILi0EEESU_EEEEENS5_IJNS4_10UnderscoreESX_SX_EEEEENS4_13SM90_TMA_LOADENS4_14ComposedLayoutINS4_7SwizzleILi3ELi4ELi3EEENS4_18smem_ptr_flag_bitsILi32EEENST_INS5_IJNSA_ILi8EEESI_EEENS5_IJSI_SC_EEEEEEEvNS4_8identityENS4_23SM90_TMA_LOAD_MULTICASTES1A_vS1B_EENS_8epilogue10collective6detail29Sm90TmaWarpSpecializedAdapterINS1F_15DefaultEpilogueIfSK_SK_NS1E_6thread17LinearCombinationIfLi1EffLNS1J_9ScaleType4KindE0ELNS_15FloatRoundStyleE2EfEENS1_15EpilogueDefaultEEEEEvvEEEEvNT_6ParamsE)
        /*028c*/ 	.short	0x0210
        /*028e*/ 	.short	0x0470


	//----- nvinfo : EIATTR_SW_WAR
	.align		4
.L_43:
        /*0290*/ 	.byte	0x04, 0x36
        /*0292*/ 	.short	(.L_45 - .L_44)
.L_44:
        /*0294*/ 	.word	0x00000008
.L_45:


//--------------------- .nv.callgraph             --------------------------
	.section	.nv.callgraph,"",@"SHT_CUDA_CALLGRAPH"
	.align	4
	.sectionentsize	8
	.align		4
        /*0000*/ 	.word	0x00000000
	.align		4
        /*0004*/ 	.word	0xffffffff
	.align		4
        /*0008*/ 	.word	index@(_ZN7cutlass13device_kernelINS_4gemm6kernel13GemmUniversalIN4cute5tupleIJiiiiEEENS1_10collective13CollectiveMmaINS1_34MainloopSm90TmaGmmaWarpSpecializedILi4ENS5_IJNS4_1CILi2EEENSA_ILi1EEESC_EEENS1_35KernelTmaWarpSpecializedCooperativeEEENS5_IJNSA_ILi256EEENSA_ILi128EEENSA_ILi32EEEEEEfNS5_IJlSC_lEEEfSK_NS4_8TiledMMAINS4_8MMA_AtomIJNS4_4SM904GMMA30MMA_64x128x8_F32TF32TF32_SS_TNILNSO_7ScaleInE1ELSQ_1EEEEEENS4_6LayoutISD_NS5_IJSC_NSA_ILi0EEESU_EEEEENS5_IJNS4_10UnderscoreESX_SX_EEEEENS4_13SM90_TMA_LOADENS4_14ComposedLayoutINS4_7SwizzleILi3ELi4ELi3EEENS4_18smem_ptr_flag_bitsILi32EEENST_INS5_IJNSA_ILi8EEESI_EEENS5_IJSI_SC_EEEEEEEvNS4_8identityENS4_23SM90_TMA_LOAD_MULTICASTES1A_vS1B_EENS_8epilogue10collective6detail29Sm90TmaWarpSpecializedAdapterINS1F_15DefaultEpilogueIfSK_SK_NS1E_6thread17LinearCombinationIfLi1EffLNS1J_9ScaleType4KindE0ELNS_15FloatRoundStyleE2EfEENS1_15EpilogueDefaultEEEEEvvEEEEvNT_6ParamsE)
	.align		4
        /*000c*/ 	.word	index@(__assertfail)
	.align		4
        /*0010*/ 	.word	0x00000000
	.align		4
        /*0014*/ 	.word	0xfffffffe
	.align		4
        /*0018*/ 	.word	0x00000000
	.align		4
        /*001c*/ 	.word	0xfffffffd
	.align		4
        /*0020*/ 	.word	0x00000000
	.align		4
        /*0024*/ 	.word	0xfffffffc


//--------------------- .nv.constant4             --------------------------
	.section	.nv.constant4,"a",@progbits
	.align	8
	.align		8
.nv.constant4:
        /*0000*/ 	.dword	__assertfail
	.align		8
        /*0008*/ 	.dword	__unnamed_1
	.align		8
        /*0010*/ 	.dword	_ZN40_INTERNAL_af055198_4_k_cu_a79a8d44_212834cuda3std3__45__cpo5beginE
	.align		8
        /*0018*/ 	.dword	_ZN40_INTERNAL_af055198_4_k_cu_a79a8d44_212834cuda3std3__45__cpo3endE
	.align		8
        /*0020*/ 	.dword	_ZN40_INTERNAL_af055198_4_k_cu_a79a8d44_212834cuda3std3__45__cpo6cbeginE
	.align		8
        /*0028*/ 	.dword	_ZN40_INTERNAL_af055198_4_k_cu_a79a8d44_212834cuda3std3__45__cpo4cendE
	.align		8
        /*0030*/ 	.dword	_ZN40_INTERNAL_af055198_4_k_cu_a79a8d44_212834cuda3std3__442_GLOBAL__N__af055198_4_k_cu_a79a8d44_212836ignoreE
	.align		8
        /*0038*/ 	.dword	_ZN40_INTERNAL_af055198_4_k_cu_a79a8d44_212834cuda3std3__419piecewise_constructE
	.align		8
        /*0040*/ 	.dword	_ZN40_INTERNAL_af055198_4_k_cu_a79a8d44_212834cuda3std3__48in_placeE
	.align		8
        /*0048*/ 	.dword	_ZN40_INTERNAL_af055198_4_k_cu_a79a8d44_212834cuda3std6ranges3__45__cpo4swapE
	.align		8
        /*0050*/ 	.dword	_ZN40_INTERNAL_af055198_4_k_cu_a79a8d44_212834cuda3std6ranges3__45__cpo9iter_moveE
	.align		8
        /*0058*/ 	.dword	_ZN40_INTERNAL_af055198_4_k_cu_a79a8d44_212834cute7productE
	.align		8
        /*0060*/ 	.dword	_ZN40_INTERNAL_af055198_4_k_cu_a79a8d44_212834cute1_E
	.align		8
        /*0068*/ 	.dword	$str$22
	.align		8
        /*0070*/ 	.dword	$str$23


//--------------------- .text._ZN7cutlass13device_kernelINS_4gemm6kernel13GemmUniversalIN4cute5tupleIJiiiiEEENS1_10collective13CollectiveMmaINS1_34MainloopSm90TmaGmmaWarpSpecializedILi4ENS5_IJNS4_1CILi2EEENSA_ILi1EEESC_EEENS1_35KernelTmaWarpSpecializedCooperativeEEENS5_IJNSA_ILi256EEENSA_ILi128EEENSA_ILi32EEEEEEfNS5_IJlSC_lEEEfSK_NS4_8TiledMMAINS4_8MMA_AtomIJNS4_4SM904GMMA30MMA_64x128x8_F32TF32TF32_SS_TNILNSO_7ScaleInE1ELSQ_1EEEEEENS4_6LayoutISD_NS5_IJSC_NSA_ILi0EEESU_EEEEENS5_IJNS4_10UnderscoreESX_SX_EEEEENS4_13SM90_TMA_LOADENS4_14ComposedLayoutINS4_7SwizzleILi3ELi4ELi3EEENS4_18smem_ptr_flag_bitsILi32EEENST_INS5_IJNSA_ILi8EEESI_EEENS5_IJSI_SC_EEEEEEEvNS4_8identityENS4_23SM90_TMA_LOAD_MULTICASTES1A_vS1B_EENS_8epilogue10collective6detail29Sm90TmaWarpSpecializedAdapterINS1F_15DefaultEpilogueIfSK_SK_NS1E_6thread17LinearCombinationIfLi1EffLNS1J_9ScaleType4KindE0ELNS_15FloatRoundStyleE2EfEENS1_15EpilogueDefaultEEEEEvvEEEEvNT_6ParamsE --------------------------
	.section	.text._ZN7cutlass13device_kernelINS_4gemm6kernel13GemmUniversalIN4cute5tupleIJiiiiEEENS1_10collective13CollectiveMmaINS1_34MainloopSm90TmaGmmaWarpSpecializedILi4ENS5_IJNS4_1CILi2EEENSA_ILi1EEESC_EEENS1_35KernelTmaWarpSpecializedCooperativeEEENS5_IJNSA_ILi256EEENSA_ILi128EEENSA_ILi32EEEEEEfNS5_IJlSC_lEEEfSK_NS4_8TiledMMAINS4_8MMA_AtomIJNS4_4SM904GMMA30MMA_64x128x8_F32TF32TF32_SS_TNILNSO_7ScaleInE1ELSQ_1EEEEEENS4_6LayoutISD_NS5_IJSC_NSA_ILi0EEESU_EEEEENS5_IJNS4_10UnderscoreESX_SX_EEEEENS4_13SM90_TMA_LOADENS4_14ComposedLayoutINS4_7SwizzleILi3ELi4ELi3EEENS4_18smem_ptr_flag_bitsILi32EEENST_INS5_IJNSA_ILi8EEESI_EEENS5_IJSI_SC_EEEEEEEvNS4_8identityENS4_23SM90_TMA_LOAD_MULTICASTES1A_vS1B_EENS_8epilogue10collective6detail29Sm90TmaWarpSpecializedAdapterINS1F_15DefaultEpilogueIfSK_SK_NS1E_6thread17LinearCombinationIfLi1EffLNS1J_9ScaleType4KindE0ELNS_15FloatRoundStyleE2EfEENS1_15EpilogueDefaultEEEEEvvEEEEvNT_6ParamsE,"ax",@progbits
	.align	128
.text._ZN7cutlass13device_kernelINS_4gemm6kernel13GemmUniversalIN4cute5tupleIJiiiiEEENS1_10collective13CollectiveMmaINS1_34MainloopSm90TmaGmmaWarpSpecializedILi4ENS5_IJNS4_1CILi2EEENSA_ILi1EEESC_EEENS1_35KernelTmaWarpSpecializedCooperativeEEENS5_IJNSA_ILi256EEENSA_ILi128EEENSA_ILi32EEEEEEfNS5_IJlSC_lEEEfSK_NS4_8TiledMMAINS4_8MMA_AtomIJNS4_4SM904GMMA30MMA_64x128x8_F32TF32TF32_SS_TNILNSO_7ScaleInE1ELSQ_1EEEEEENS4_6LayoutISD_NS5_IJSC_NSA_ILi0EEESU_EEEEENS5_IJNS4_10UnderscoreESX_SX_EEEEENS4_13SM90_TMA_LOADENS4_14ComposedLayoutINS4_7SwizzleILi3ELi4ELi3EEENS4_18smem_ptr_flag_bitsILi32EEENST_INS5_IJNSA_ILi8EEESI_EEENS5_IJSI_SC_EEEEEEEvNS4_8identityENS4_23SM90_TMA_LOAD_MULTICASTES1A_vS1B_EENS_8epilogue10collective6detail29Sm90TmaWarpSpecializedAdapterINS1F_15DefaultEpilogueIfSK_SK_NS1E_6thread17LinearCombinationIfLi1EffLNS1J_9ScaleType4KindE0ELNS_15FloatRoundStyleE2EfEENS1_15EpilogueDefaultEEEEEvvEEEEvNT_6ParamsE:
        .type           _ZN7cutlass13device_kernelINS_4gemm6kernel13GemmUniversalIN4cute5tupleIJiiiiEEENS1_10collective13CollectiveMmaINS1_34MainloopSm90TmaGmmaWarpSpecializedILi4ENS5_IJNS4_1CILi2EEENSA_ILi1EEESC_EEENS1_35KernelTmaWarpSpecializedCooperativeEEENS5_IJNSA_ILi256EEENSA_ILi128EEENSA_ILi32EEEEEEfNS5_IJlSC_lEEEfSK_NS4_8TiledMMAINS4_8MMA_AtomIJNS4_4SM904GMMA30MMA_64x128x8_F32TF32TF32_SS_TNILNSO_7ScaleInE1ELSQ_1EEEEEENS4_6LayoutISD_NS5_IJSC_NSA_ILi0EEESU_EEEEENS5_IJNS4_10UnderscoreESX_SX_EEEEENS4_13SM90_TMA_LOADENS4_14ComposedLayoutINS4_7SwizzleILi3ELi4ELi3EEENS4_18smem_ptr_flag_bitsILi32EEENST_INS5_IJNSA_ILi8EEESI_EEENS5_IJSI_SC_EEEEEEEvNS4_8identityENS4_23SM90_TMA_LOAD_MULTICASTES1A_vS1B_EENS_8epilogue10collective6detail29Sm90TmaWarpSpecializedAdapterINS1F_15DefaultEpilogueIfSK_SK_NS1E_6thread17LinearCombinationIfLi1EffLNS1J_9ScaleType4KindE0ELNS_15FloatRoundStyleE2EfEENS1_15EpilogueDefaultEEEEEvvEEEEvNT_6ParamsE,@function
        .size           _ZN7cutlass13device_kernelINS_4gemm6kernel13GemmUniversalIN4cute5tupleIJiiiiEEENS1_10collective13CollectiveMmaINS1_34MainloopSm90TmaGmmaWarpSpecializedILi4ENS5_IJNS4_1CILi2EEENSA_ILi1EEESC_EEENS1_35KernelTmaWarpSpecializedCooperativeEEENS5_IJNSA_ILi256EEENSA_ILi128EEENSA_ILi32EEEEEEfNS5_IJlSC_lEEEfSK_NS4_8TiledMMAINS4_8MMA_AtomIJNS4_4SM904GMMA30MMA_64x128x8_F32TF32TF32_SS_TNILNSO_7ScaleInE1ELSQ_1EEEEEENS4_6LayoutISD_NS5_IJSC_NSA_ILi0EEESU_EEEEENS5_IJNS4_10UnderscoreESX_SX_EEEEENS4_13SM90_TMA_LOADENS4_14ComposedLayoutINS4_7SwizzleILi3ELi4ELi3EEENS4_18smem_ptr_flag_bitsILi32EEENST_INS5_IJNSA_ILi8EEESI_EEENS5_IJSI_SC_EEEEEEEvNS4_8identityENS4_23SM90_TMA_LOAD_MULTICASTES1A_vS1B_EENS_8epilogue10collective6detail29Sm90TmaWarpSpecializedAdapterINS1F_15DefaultEpilogueIfSK_SK_NS1E_6thread17LinearCombinationIfLi1EffLNS1J_9ScaleType4KindE0ELNS_15FloatRoundStyleE2EfEENS1_15EpilogueDefaultEEEEEvvEEEEvNT_6ParamsE,(.L_x_323 - _ZN7cutlass13device_kernelINS_4gemm6kernel13GemmUniversalIN4cute5tupleIJiiiiEEENS1_10collective13CollectiveMmaINS1_34MainloopSm90TmaGmmaWarpSpecializedILi4ENS5_IJNS4_1CILi2EEENSA_ILi1EEESC_EEENS1_35KernelTmaWarpSpecializedCooperativeEEENS5_IJNSA_ILi256EEENSA_ILi128EEENSA_ILi32EEEEEEfNS5_IJlSC_lEEEfSK_NS4_8TiledMMAINS4_8MMA_AtomIJNS4_4SM904GMMA30MMA_64x128x8_F32TF32TF32_SS_TNILNSO_7ScaleInE1ELSQ_1EEEEEENS4_6LayoutISD_NS5_IJSC_NSA_ILi0EEESU_EEEEENS5_IJNS4_10UnderscoreESX_SX_EEEEENS4_13SM90_TMA_LOADENS4_14ComposedLayoutINS4_7SwizzleILi3ELi4ELi3EEENS4_18smem_ptr_flag_bitsILi32EEENST_INS5_IJNSA_ILi8EEESI_EEENS5_IJSI_SC_EEEEEEEvNS4_8identityENS4_23SM90_TMA_LOAD_MULTICASTES1A_vS1B_EENS_8epilogue10collective6detail29Sm90TmaWarpSpecializedAdapterINS1F_15DefaultEpilogueIfSK_SK_NS1E_6thread17LinearCombinationIfLi1EffLNS1J_9ScaleType4KindE0ELNS_15FloatRoundStyleE2EfEENS1_15EpilogueDefaultEEEEEvvEEEEvNT_6ParamsE)
        .other          _ZN7cutlass13device_kernelINS_4gemm6kernel13GemmUniversalIN4cute5tupleIJiiiiEEENS1_10collective13CollectiveMmaINS1_34MainloopSm90TmaGmmaWarpSpecializedILi4ENS5_IJNS4_1CILi2EEENSA_ILi1EEESC_EEENS1_35KernelTmaWarpSpecializedCooperativeEEENS5_IJNSA_ILi256EEENSA_ILi128EEENSA_ILi32EEEEEEfNS5_IJlSC_lEEEfSK_NS4_8TiledMMAINS4_8MMA_AtomIJNS4_4SM904GMMA30MMA_64x128x8_F32TF32TF32_SS_TNILNSO_7ScaleInE1ELSQ_1EEEEEENS4_6LayoutISD_NS5_IJSC_NSA_ILi0EEESU_EEEEENS5_IJNS4_10UnderscoreESX_SX_EEEEENS4_13SM90_TMA_LOADENS4_14ComposedLayoutINS4_7SwizzleILi3ELi4ELi3EEENS4_18smem_ptr_flag_bitsILi32EEENST_INS5_IJNSA_ILi8EEESI_EEENS5_IJSI_SC_EEEEEEEvNS4_8identityENS4_23SM90_TMA_LOAD_MULTICASTES1A_vS1B_EENS_8epilogue10collective6detail29Sm90TmaWarpSpecializedAdapterINS1F_15DefaultEpilogueIfSK_SK_NS1E_6thread17LinearCombinationIfLi1EffLNS1J_9ScaleType4KindE0ELNS_15FloatRoundStyleE2EfEENS1_15EpilogueDefaultEEEEEvvEEEEvNT_6ParamsE,@"STO_CUDA_ENTRY STV_DEFAULT"
_ZN7cutlass13device_kernelINS_4gemm6kernel13GemmUniversalIN4cute5tupleIJiiiiEEENS1_10collective13CollectiveMmaINS1_34MainloopSm90TmaGmmaWarpSpecializedILi4ENS5_IJNS4_1CILi2EEENSA_ILi1EEESC_EEENS1_35KernelTmaWarpSpecializedCooperativeEEENS5_IJNSA_ILi256EEENSA_ILi128EEENSA_ILi32EEEEEEfNS5_IJlSC_lEEEfSK_NS4_8TiledMMAINS4_8MMA_AtomIJNS4_4SM904GMMA30MMA_64x128x8_F32TF32TF32_SS_TNILNSO_7ScaleInE1ELSQ_1EEEEEENS4_6LayoutISD_NS5_IJSC_NSA_ILi0EEESU_EEEEENS5_IJNS4_10UnderscoreESX_SX_EEEEENS4_13SM90_TMA_LOADENS4_14ComposedLayoutINS4_7SwizzleILi3ELi4ELi3EEENS4_18smem_ptr_flag_bitsILi32EEENST_INS5_IJNSA_ILi8EEESI_EEENS5_IJSI_SC_EEEEEEEvNS4_8identityENS4_23SM90_TMA_LOAD_MULTICASTES1A_vS1B_EENS_8epilogue10collective6detail29Sm90TmaWarpSpecializedAdapterINS1F_15DefaultEpilogueIfSK_SK_NS1E_6thread17LinearCombinationIfLi1EffLNS1J_9ScaleType4KindE0ELNS_15FloatRoundStyleE2EfEENS1_15EpilogueDefaultEEEEEvvEEEEvNT_6ParamsE:
[----:B------:R-:W0:Y:S01]  /*0000*/  LDC R1, c[0x0][0x28] ;  /* 0x00000a00ff017b82 */ /* 0x000e220000000800 */
[----:B------:R-:W1:Y:S01]  /*0010*/  S2R R18, SR_TID.X ;  /* 0x0000000000127919 */ /* 0x000e620000002100 */
[----:B------:R-:W-:Y:S01]  /*0020*/  ELECT P0, URZ, PT ;  /* 0x00000000003f782f */ /* 0x000fe20003800000 */
[----:B------:R-:W-:Y:S01]  /*0030*/  BSSY B0, `(.L_x_0) ;  /* 0x000000f000007945 */ /* 0x000fe20003800000 */
[--C-:B-1----:R-:W-:Y:S02]  /*0040*/  SHF.R.U32.HI R0, RZ, 0x5, R18.reuse ;  /* 0x00000005ff007819 */ /* 0x102fe40000011612 */
[----:B------:R-:W-:-:S03]  /*0050*/  SHF.R.U32.HI R3, RZ, 0x7, R18 ;  /* 0x00000007ff037819 */ /* 0x000fc60000011612 */
[----:B------:R-:W1:Y:S04]  /*0060*/  SHFL.IDX PT, R2, R0, RZ, 0x1f ;  /* 0x00001fff00027589 */ /* 0x000e6800000e0000 */
[----:B------:R2:W3:Y:S01]  /*0070*/  SHFL.IDX PT, R5, R3, RZ, 0x1f ;  /* 0x00001fff03057589 */ /* 0x0004e200000e0000 */
[----:B-1----:R-:W-:-:S13]  /*0080*/  ISETP.NE.OR P0, PT, R2, RZ, !P0 ;  /* 0x000000ff0200720c */ /* 0x002fda0004705670 */
[----:B0-23--:R-:W-:Y:S05]  /*0090*/  @P0 BRA `(.L_x_1) ;  /* 0x0000000000200947 */ /* 0x00dfea0003800000 */
[----:B------:R-:W-:Y:S02]  /*00a0*/  ULDC.64 UR4, c[0x0][0x198] ;  /* 0x0000660000047ab9 */ /* 0x000fe40000000a00 */
[----:B------:R-:W-:Y:S02]  /*00b0*/  UIADD3 UR6, UP0, UR4, 0xf0, URZ ;  /* 0x000000f004067890 */ /* 0x000fe4000ff1e03f */
[----:B------:R-:W-:Y:S02]  /*00c0*/  UIADD3 UR4, UP1, UR4, 0x1f0, URZ ;  /* 0x000001f004047890 */ /* 0x000fe4000ff3e03f */
[----:B------:R-:W-:Y:S02]  /*00d0*/  UIADD3.X UR7, URZ, UR5, URZ, UP0, !UPT ;  /* 0x000000053f077290 */ /* 0x000fe400087fe43f */
[----:B------:R-:W-:-:S07]  /*00e0*/  UIADD3.X UR5, URZ, UR5, URZ, UP1, !UPT ;  /* 0x000000053f057290 */ /* 0x000fce0008ffe43f */
[----:B------:R0:W-:Y:S02]  /*00f0*/  UTMACCTL.PF [UR6] ;  /* 0x00000000060079b9 */ /* 0x0001e40008040000 */
[----:B------:R0:W-:Y:S02]  /*0100*/  UTMACCTL.PF [UR4] ;  /* 0x00000000040079b9 */ /* 0x0001e40008040000 */
[----:B0-----:R-:W-:Y:S01]  /*0110*/  NOP ;  /* 0x0000000000007918 */ /* 0x001fe20000000000 */
.L_x_1:
[----:B------:R-:W-:Y:S05]  /*0120*/  BSYNC B0 ;  /* 0x0000000000007941 */ /* 0x000fea0003800000 */
.L_x_0:
[----:B------:R-:W0:Y:S02]  /*0130*/  SHFL.IDX PT, R3, R0, RZ, 0x1f ;  /* 0x00001fff00037589 */ /* 0x000e2400000e0000 */
[----:B0-----:R-:W-:-:S13]  /*0140*/  ISETP.NE.AND P0, PT, R3, RZ, PT ;  /* 0x000000ff0300720c */ /* 0x001fda0003f05270 */
[----:B------:R-:W-:Y:S05]  /*0150*/  @P0 BRA `(.L_x_2) ;  /* 0x0000000000580947 */ /* 0x000fea0003800000 */
[----:B------:R-:W0:Y:S01]  /*0160*/  S2UR UR8, SR_CgaCtaId ;  /* 0x00000000000879c3 */ /* 0x000e220000008800 */
[----:B------:R-:W-:Y:S01]  /*0170*/  UMOV UR4, 0x400 ;  /* 0x0000040000047882 */ /* 0x000fe20000000000 */
[----:B------:R-:W-:Y:S01]  /*0180*/  UMOV UR5, 0x1 ;  /* 0x0000000100057882 */ /* 0x000fe20000000000 */
[----:B------:R-:W-:Y:S01]  /*0190*/  UMOV UR6, 0x4 ;  /* 0x0000000400067882 */ /* 0x000fe20000000000 */
[----:B------:R-:W-:Y:S01]  /*01a0*/  ELECT P0, URZ, PT ;  /* 0x00000000003f782f */ /* 0x000fe20003800000 */
[----:B------:R-:W-:-:S04]  /*01b0*/  UIADD3 UR6, -UR6, 0x100000, URZ ;  /* 0x0010000006067890 */ /* 0x000fc8000fffe13f */
[----:B------:R-:W-:Y:S02]  /*01c0*/  USHF.L.U32 UR7, UR6, 0xb, URZ ;  /* 0x0000000b06077899 */ /* 0x000fe4000800063f */
[----:B------:R-:W-:Y:S02]  /*01d0*/  USHF.L.U32 UR6, UR6, 0x1, URZ ;  /* 0x0000000106067899 */ /* 0x000fe4000800063f */
[----:B0-----:R-:W-:Y:S02]  /*01e0*/  ULEA UR8, UR8, UR4, 0x18 ;  /* 0x0000000408087291 */ /* 0x001fe4000f8ec03f */
[----:B------:R-:W-:-:S04]  /*01f0*/  UIADD3 UR4, -UR5, 0x100000, URZ ;  /* 0x0010000005047890 */ /* 0x000fc8000fffe13f */
[----:B------:R-:W-:Y:S02]  /*0200*/  USHF.L.U32 UR5, UR4, 0xb, URZ ;  /* 0x0000000b04057899 */ /* 0x000fe4000800063f */
[----:B------:R-:W-:Y:S01]  /*0210*/  USHF.L.U32 UR4, UR4, 0x1, URZ ;  /* 0x0000000104047899 */ /* 0x000fe2000800063f */
[----:B------:R-:W0:Y:S11]  /*0220*/  FENCE.VIEW.ASYNC.S ;  /* 0x00000000000073c6 */ /* 0x000e360000000000 */
[----:B0-----:R0:W1:Y:S01]  /*0230*/  SYNCS.EXCH.64 URZ, [UR8], UR4 ;  /* 0x00000004083f75b2 */ /* 0x0010620008000100 */
[----:B------:R0:W2:Y:S01]  /*0240*/  SYNCS.EXCH.64 URZ, [UR8+0x20], UR6 ;  /* 0x00002006083f75b2 */ /* 0x0000a20008000100 */
[----:B------:R0:W3:Y:S01]  /*0250*/  SYNCS.EXCH.64 URZ, [UR8+0x8], UR4 ;  /* 0x00000804083f75b2 */ /* 0x0000e20008000100 */
[----:B------:R0:W4:Y:S01]  /*0260*/  SYNCS.EXCH.64 URZ, [UR8+0x28], UR6 ;  /* 0x00002806083f75b2 */ /* 0x0001220008000100 */
[----:B------:R0:W0:Y:S01]  /*0270*/  SYNCS.EXCH.64 URZ, [UR8+0x10], UR4 ;  /* 0x00001004083f75b2 */ /* 0x0000220008000100 */
[----:B------:R0:W0:Y:S01]  /*0280*/  SYNCS.EXCH.64 URZ, [UR8+0x30], UR6 ;  /* 0x00003006083f75b2 */ /* 0x0000220008000100 */
[----:B------:R0:W0:Y:S01]  /*0290*/  SYNCS.EXCH.64 URZ, [UR8+0x18], UR4 ;  /* 0x00001804083f75b2 */ /* 0x0000220008000100 */
[----:B------:R0:W0:Y:S01]  /*02a0*/  SYNCS.EXCH.64 URZ, [UR8+0x38], UR6 ;  /* 0x00003806083f75b2 */ /* 0x0000220008000100 */
[----:B------:R-:W-:Y:S01]  /*02b0*/  NOP ;  /* 0x0000000000007918 */ /* 0x000fe20000000000 */
.L_x_2:
[----:B------:R-:W-:Y:S01]  /*02c0*/  SHF.R.S32.HI R7, RZ, 0x1f, R18 ;  /* 0x0000001fff077819 */ /* 0x000fe20000011412 */
[----:B------:R-:W5:Y:S01]  /*02d0*/  SHFL.IDX PT, R0, R0, RZ, 0x1f ;  /* 0x00001fff00007589 */ /* 0x000f6200000e0000 */
[----:B0-----:R-:W0:Y:S01]  /*02e0*/  S2UR UR8, SR_CTAID.X ;  /* 0x00000000000879c3 */ /* 0x001e220000002500 */
[----:B------:R-:W-:Y:S02]  /*02f0*/  ELECT P0, URZ, PT ;  /* 0x00000000003f782f */ /* 0x000fe40003800000 */
[----:B------:R-:W-:Y:S01]  /*0300*/  LEA.HI R7, R7, R18, RZ, 0x7 ;  /* 0x0000001207077211 */ /* 0x000fe200078f38ff */
[----:B------:R-:W1:Y:S01]  /*0310*/  S2R R4, SR_CTAID.Y ;  /* 0x0000000000047919 */ /* 0x000e620000002600 */
[----:B------:R-:W-:Y:S01]  /*0320*/  SHF.R.S32.HI R8, RZ, 0x1f, R3 ;  /* 0x0000001fff087819 */ /* 0x000fe20000011403 */
[----:B------:R-:W-:Y:S01]  /*0330*/  ULDC UR4, c[0x0][0x150] ;  /* 0x0000540000047ab9 */ /* 0x000fe20000000800 */
[----:B------:R-:W-:Y:S01]  /*0340*/  LOP3.LUT R7, R7, 0xffffff80, RZ, 0xc0, !PT ;  /* 0xffffff8007077812 */ /* 0x000fe200078ec0ff */
[----:B------:R-:W-:Y:S01]  /*0350*/  NOP ;  /* 0x0000000000007918 */ /* 0x000fe20000000000 */
[----:B------:R-:W-:Y:S01]  /*0360*/  LEA.HI R8, R8, R3, RZ, 0x2 ;  /* 0x0000000308087211 */ /* 0x000fe200078f10ff */
[----:B------:R-:W2:Y:S01]  /*0370*/  LDC R10, c[0x0][0x144] ;  /* 0x00005100ff0a7b82 */ /* 0x000ea20000000800 */
[----:B------:R-:W-:Y:S01]  /*0380*/  NOP ;  /* 0x0000000000007918 */ /* 0x000fe20000000000 */
[----:B------:R-:W-:Y:S01]  /*0390*/  IMAD.IADD R6, R18, 0x1, -R7 ;  /* 0x0000000112067824 */ /* 0x000fe200078e0a07 */
[----:B------:R-:W-:Y:S01]  /*03a0*/  LOP3.LUT R8, R8, 0x3ffffffc, RZ, 0xc0, !PT ;  /* 0x3ffffffc08087812 */ /* 0x000fe200078ec0ff */
[----:B------:R-:W-:Y:S01]  /*03b0*/  IMAD.MOV.U32 R22, RZ, RZ, 0x1 ;  /* 0x00000001ff167424 */ /* 0x000fe200078e00ff */
[----:B------:R-:W-:-:S02]  /*03c0*/  ISETP.NE.AND P3, PT, R5, RZ, PT ;  /* 0x000000ff0500720c */ /* 0x000fc40003f65270 */
[----:B------:R-:W-:Y:S01]  /*03d0*/  SHF.R.S32.HI R7, RZ, 0x1f, R6 ;  /* 0x0000001fff077819 */ /* 0x000fe20000011406 */
[----:B------:R-:W3:Y:S01]  /*03e0*/  LDC R13, c[0x0][0x140] ;  /* 0x00005000ff0d7b82 */ /* 0x000ee20000000800 */
[----:B------:R-:W-:Y:S02]  /*03f0*/  IADD3 R8, R3, -R8, RZ ;  /* 0x8000000803087210 */ /* 0x000fe40007ffe0ff */
[----:B------:R-:W-:Y:S02]  /*0400*/  LEA.HI R7, R7, R6, RZ, 0x3 ;  /* 0x0000000607077211 */ /* 0x000fe400078f18ff */
[----:B-----5:R-:W-:Y:S02]  /*0410*/  ISETP.NE.OR P0, PT, R0, RZ, !P0 ;  /* 0x000000ff0000720c */ /* 0x020fe40004705670 */
[----:B------:R-:W-:Y:S02]  /*0420*/  SHF.R.S32.HI R0, RZ, 0x3, R7 ;  /* 0x00000003ff007819 */ /* 0x000fe40000011407 */
[----:B0-----:R-:W-:-:S02]  /*0430*/  I2FP.F32.U32 R9, UR8 ;  /* 0x0000000800097c45 */ /* 0x001fc40008201000 */
[----:B------:R-:W-:-:S03]  /*0440*/  SHF.R.S32.HI R7, RZ, 0x1f, R7 ;  /* 0x0000001fff077819 */ /* 0x000fc60000011407 */
[----:B------:R-:W-:Y:S01]  /*0450*/  FMUL R9, R9, UR4 ;  /* 0x0000000409097c20 */ /* 0x000fe20008400000 */
[----:B------:R-:W-:Y:S01]  /*0460*/  LEA.HI R7, R7, R0, RZ, 0x2 ;  /* 0x0000000007077211 */ /* 0x000fe200078f10ff */
[----:B------:R-:W-:Y:S01]  /*0470*/  ULDC UR4, c[0x0][0x154] ;  /* 0x0000550000047ab9 */ /* 0x000fe20000000800 */
[----:B-1----:R-:W-:Y:S01]  /*0480*/  I2FP.F32.U32 R3, R4 ;  /* 0x0000000400037245 */ /* 0x002fe20000201000 */
[----:B------:R-:W-:Y:S01]  /*0490*/  VOTEU.ALL UP0, P0 ;  /* 0x00000000003f7886 */ /* 0x000fe20000000000 */
[----:B------:R-:W-:Y:S01]  /*04a0*/  LOP3.LUT R7, R7, 0xfffffffc, RZ, 0xc0, !PT ;  /* 0xfffffffc07077812 */ /* 0x000fe200078ec0ff */
[----:B------:R-:W0:Y:S01]  /*04b0*/  F2I.U32.TRUNC.NTZ R9, R9 ;  /* 0x0000000900097305 */ /* 0x000e22000020f000 */
[----:B------:R-:W-:Y:S01]  /*04c0*/  VOTEU.ALL UP1, P0 ;  /* 0x00000000003f7886 */ /* 0x000fe20000020000 */
[----:B------:R-:W-:Y:S01]  /*04d0*/  FMUL R12, R3, UR4 ;  /* 0x00000004030c7c20 */ /* 0x000fe20008400000 */
[----:B------:R-:W1:Y:S01]  /*04e0*/  @!UP0 S2UR UR7, SR_CgaCtaId ;  /* 0x00000000000789c3 */ /* 0x000e620000008800 */
[----:B------:R-:W-:Y:S01]  /*04f0*/  IMAD.IADD R7, R0, 0x1, -R7 ;  /* 0x0000000100077824 */ /* 0x000fe200078e0a07 */
[----:B------:R-:W-:Y:S01]  /*0500*/  UMOV UR4, 0x20 ;  /* 0x0000002000047882 */ /* 0x000fe20000000000 */
[----:B------:R-:W-:Y:S01]  /*0510*/  @!UP0 UMOV UR6, 0x400 ;  /* 0x0000040000068882 */ /* 0x000fe20000000000 */
[----:B------:R-:W-:-:S04]  /*0520*/  @!UP0 UIADD3 UR4, -UR4, 0x100000, URZ ;  /* 0x0010000004048890 */ /* 0x000fc8000fffe13f */
[----:B------:R-:W-:Y:S02]  /*0530*/  @!UP0 USHF.L.U32 UR5, UR4, 0xb, URZ ;  /* 0x0000000b04058899 */ /* 0x000fe4000800063f */
[----:B------:R-:W-:Y:S01]  /*0540*/  @!UP0 USHF.L.U32 UR4, UR4, 0x1, URZ ;  /* 0x0000000104048899 */ /* 0x000fe2000800063f */
[----:B------:R-:W-:Y:S01]  /*0550*/  IMAD R8, R8, 0x4, R7 ;  /* 0x0000000408087824 */ /* 0x000fe200078e0207 */
[----:B------:R-:W5:Y:S01]  /*0560*/  F2I.U32.TRUNC.NTZ R12, R12 ;  /* 0x0000000c000c7305 */ /* 0x000f62000020f000 */
[----:B---3--:R-:W-:Y:S01]  /*0570*/  ISETP.EQ.U32.AND P2, PT, R13, 0x1, PT ;  /* 0x000000010d00780c */ /* 0x008fe20003f42070 */
[----:B------:R-:W3:Y:S02]  /*0580*/  LDC R7, c[0x0][0x148] ;  /* 0x00005200ff077b82 */ /* 0x000ee40000000800 */
[----:B------:R-:W-:Y:S01]  /*0590*/  LEA.HI R0, R8, R8, RZ, 0x1 ;  /* 0x0000000808007211 */ /* 0x000fe200078f08ff */
[----:B0-----:R-:W-:Y:S01]  /*05a0*/  IMAD.MOV R15, RZ, RZ, -R9 ;  /* 0x000000ffff0f7224 */ /* 0x001fe200078e0a09 */
[----:B------:R-:W-:-:S02]  /*05b0*/  SHF.R.S32.HI R9, RZ, 0x1f, R2 ;  /* 0x0000001fff097819 */ /* 0x000fc40000011402 */
[----:B------:R-:W-:Y:S01]  /*05c0*/  LOP3.LUT R11, R0, 0xfffffffe, RZ, 0xc0, !PT ;  /* 0xfffffffe000b7812 */ /* 0x000fe200078ec0ff */
[----:B--2---:R-:W-:Y:S01]  /*05d0*/  IMAD R3, R10, R15, UR8 ;  /* 0x000000080a037e24 */ /* 0x004fe2000f8e020f */
[----:B------:R-:W-:Y:S02]  /*05e0*/  LEA.HI R9, R9, R2, RZ, 0x2 ;  /* 0x0000000209097211 */ /* 0x000fe400078f10ff */
[C---:B------:R-:W-:Y:S01]  /*05f0*/  IADD3 R0, R8.reuse, -R11, RZ ;  /* 0x8000000b08007210 */ /* 0x040fe20007ffe0ff */
[----:B------:R-:W-:Y:S01]  /*0600*/  IMAD.SHL.U32 R11, R8, 0x4, RZ ;  /* 0x00000004080b7824 */ /* 0x000fe200078e00ff */
[----:B------:R-:W-:Y:S02]  /*0610*/  LOP3.LUT R9, R9, 0xfffffffc, RZ, 0xc0, !PT ;  /* 0xfffffffc09097812 */ /* 0x000fe400078ec0ff */
[----:B------:R-:W-:Y:S01]  /*0620*/  ISETP.NE.AND P4, PT, R0, R3, PT ;  /* 0x000000030000720c */ /* 0x000fe20003f85270 */
[----:B-1----:R-:W-:Y:S01]  /*0630*/  @!UP0 ULEA UR6, UR7, UR6, 0x18 ;  /* 0x0000000607068291 */ /* 0x002fe2000f8ec03f */
[----:B------:R-:W-:Y:S01]  /*0640*/  LOP3.LUT R152, R8, 0xc, R11, 0x78, !PT ;  /* 0x0000000c08987812 */ /* 0x000fe200078e780b */
[----:B------:R-:W-:Y:S01]  /*0650*/  IMAD.IADD R0, R2, 0x1, -R9 ;  /* 0x0000000102007824 */ /* 0x000fe200078e0a09 */
[----:B-----5:R-:W-:Y:S01]  /*0660*/  IADD3 R24, -R12, RZ, RZ ;  /* 0x000000ff0c187210 */ /* 0x020fe20007ffe1ff */
[----:B------:R-:W-:Y:S01]  /*0670*/  VOTEU.ALL UP0, P0 ;  /* 0x00000000003f7886 */ /* 0x000fe20000000000 */
[----:B------:R-:W-:Y:S01]  /*0680*/  LOP3.LUT P0, RZ, R6, 0x7, RZ, 0xc0, !PT ;  /* 0x0000000706ff7812 */ /* 0x000fe2000780c0ff */
[----:B------:R-:W-:Y:S01]  /*0690*/  VIADD R6, R5, 0xffffffff ;  /* 0xffffffff05067836 */ /* 0x000fe20000000000 */
[----:B------:R-:W-:Y:S01]  /*06a0*/  ISETP.NE.AND P1, PT, R0, 0x3, PT ;  /* 0x000000030000780c */ /* 0x000fe20003f25270 */
[----:B---3--:R-:W-:Y:S01]  /*06b0*/  IMAD R9, R7, R24, R4 ;  /* 0x0000001807097224 */ /* 0x008fe200078e0204 */
[----:B------:R-:W-:-:S02]  /*06c0*/  ISETP.LT.U32.AND P0, PT, R152, 0x2, !P0 ;  /* 0x000000029800780c */ /* 0x000fc40004701070 */
[----:B------:R-:W-:Y:S01]  /*06d0*/  ISETP.EQ.OR P1, PT, R0, RZ, !P1 ;  /* 0x000000ff0000720c */ /* 0x000fe20004f22670 */
[----:B------:R-:W0:Y:S02]  /*06e0*/  FENCE.VIEW.ASYNC.S ;  /* 0x00000000000073c6 */ /* 0x000e240000000000 */
[----:B0-----:R0:W1:Y:S01]  /*06f0*/  @!UP0 SYNCS.EXCH.64 URZ, [UR6+0x50], UR4 ;  /* 0x00005004063f85b2 */ /* 0x0010620008000100 */
[----:B------:R-:W-:Y:S02]  /*0700*/  @P4 LEA.HI R2, R152, R152, RZ, 0x1 ;  /* 0x0000009898024211 */ /* 0x000fe400078f08ff */
[----:B------:R-:W-:Y:S02]  /*0710*/  ISETP.EQ.AND P1, PT, R5, RZ, P1 ;  /* 0x000000ff0500720c */ /* 0x000fe40000f22270 */
[----:B------:R-:W-:Y:S02]  /*0720*/  @P4 SHF.R.S32.HI R2, RZ, 0x1, R2 ;  /* 0x00000001ff024819 */ /* 0x000fe40000011402 */
[----:B------:R-:W-:-:S02]  /*0730*/  ISETP.GE.U32.AND P6, PT, R6, 0x2, PT ;  /* 0x000000020600780c */ /* 0x000fc40003fc6070 */
[----:B------:R-:W-:Y:S02]  /*0740*/  @P4 ISETP.NE.AND P5, PT, R2, R9, PT ;  /* 0x000000090200420c */ /* 0x000fe40003fa5270 */
[----:B------:R-:W-:Y:S02]  /*0750*/  SEL R9, RZ, 0x1, !P0 ;  /* 0x00000001ff097807 */ /* 0x000fe40004000000 */
[----:B------:R-:W-:Y:S02]  /*0760*/  @P4 SEL R22, RZ, 0x1, P5 ;  /* 0x00000001ff164807 */ /* 0x000fe40002800000 */
[----:B------:R-:W-:Y:S01]  /*0770*/  SEL R19, RZ, 0x1, !P1 ;  /* 0x00000001ff137807 */ /* 0x000fe20004800000 */
[----:B------:R0:W2:Y:S01]  /*0780*/  @!UP1 SYNCS.EXCH.64 URZ, [UR6+0x58], UR4 ;  /* 0x00005804063f95b2 */ /* 0x0000a20008000100 */
[----:B------:R-:W-:Y:S01]  /*0790*/  LOP3.LUT R22, R22, R9, RZ, 0xc0, !PT ;  /* 0x0000000916167212 */ /* 0x000fe200078ec0ff */
[----:B------:R-:W-:Y:S01]  /*07a0*/  NOP ;  /* 0x0000000000007918 */ /* 0x000fe20000000000 */
[----:B------:R-:W-:Y:S01]  /*07b0*/  SEL R19, R19, 0x2, P6 ;  /* 0x0000000213137807 */ /* 0x000fe20003000000 */
[----:B------:R-:W-:Y:S06]  /*07c0*/  @!P2 BRA `(.L_x_3) ;  /* 0x000000000008a947 */ /* 0x000fec0003800000 */
[----:B-12-4-:R-:W-:Y:S01]  /*07d0*/  UCGABAR_ARV ;  /* 0x00000000000079c7 */ /* 0x016fe20008000000 */
[----:B------:R-:W-:Y:S05]  /*07e0*/  BRA `(.L_x_4) ;  /* 0x0000000000047947 */ /* 0x000fea0003800000 */
.L_x_3:
[----:B-12-4-:R-:W-:Y:S01]  /*07f0*/  NOP ;  /* 0x0000000000007918 */ /* 0x016fe20000000000 */
.L_x_4:
[----:B------:R-:W1:Y:S01]  /*0800*/  LDC R2, c[0x0][0x65c] ;  /* 0x00019700ff027b82 */ /* 0x000e620000000800 */
[----:B------:R-:W-:Y:S02]  /*0810*/  MOV R8, UR8 ;  /* 0x0000000800087c02 */ /* 0x000fe40008000f00 */
[----:B------:R-:W-:Y:S02]  /*0820*/  MOV R9, RZ ;  /* 0x000000ff00097202 */ /* 0x000fe40000000f00 */
[----:B-1----:R-:W-:-:S04]  /*0830*/  ISETP.NE.AND P1, PT, R2, 0x1, PT ;  /* 0x000000010200780c */ /* 0x002fc80003f25270 */
[----:B------:R-:W-:-:S09]  /*0840*/  P2R R5, PR, RZ, 0x2 ;  /* 0x00000002ff057803 */ /* 0x000fd20000000000 */
[----:B------:R-:W1:Y:S01]  /*0850*/  @P1 LDC R17, c[0x0][0x10] ;  /* 0x00000400ff111b82 */ /* 0x000e620000000800 */
[----:B------:R-:W-:Y:S02]  /*0860*/  @P1 IMAD.MOV.U32 R5, RZ, RZ, RZ ;  /* 0x000000ffff051224 */ /* 0x000fe400078e00ff */
[----:B------:R-:W-:-:S05]  /*0870*/  @P1 IMAD.MOV.U32 R13, RZ, RZ, RZ ;  /* 0x000000ffff0d1224 */ /* 0x000fca00078e00ff */
[----:B------:R-:W2:Y:S01]  /*0880*/  @!P1 LDC R11, c[0x0][0xc] ;  /* 0x00000300ff0b9b82 */ /* 0x000ea20000000800 */
[----:B-1----:R-:W-:-:S04]  /*0890*/  @P1 IMAD.WIDE.U32 R16, R17, UR8, R4 ;  /* 0x0000000811101c25 */ /* 0x002fc8000f8e0004 */
[----:B------:R-:W-:Y:S02]  /*08a0*/  @P1 IMAD.IADD R17, R17, 0x1, R13 ;  /* 0x0000000111111824 */ /* 0x000fe400078e020d */
[----:B--2---:R-:W-:-:S04]  /*08b0*/  @!P1 IMAD.WIDE.U32 R8, R4, R11, R8 ;  /* 0x0000000b04089225 */ /* 0x004fc800078e0008 */
[----:B------:R-:W-:Y:S01]  /*08c0*/  @!P1 IMAD.MOV.U32 R16, RZ, RZ, R8 ;  /* 0x000000ffff109224 */ /* 0x000fe200078e0008 */
[----:B------:R-:W-:Y:S01]  /*08d0*/  @!P1 MOV R17, R9 ;  /* 0x0000000900119202 */ /* 0x000fe20000000f00 */
[----:B------:R-:W-:Y:S06]  /*08e0*/  @!P2 BRA `(.L_x_5) ;  /* 0x00000000000ca947 */ /* 0x000fec0003800000 */
[----:B------:R-:W-:Y:S01]  /*08f0*/  UCGABAR_WAIT ;  /* 0x0000000000007dc7 */ /* 0x000fe20008000000 */
[----:B------:R-:W-:Y:S01]  /*0900*/  CCTL.IVALL ;  /* 0x00000000ff00798f */ /* 0x000fe20002000000 */
[----:B------:R-:W-:Y:S05]  /*0910*/  BRA `(.L_x_6) ;  /* 0x0000000000047947 */ /* 0x000fea0003800000 */
.L_x_5:
[----:B------:R-:W-:Y:S06]  /*0920*/  BAR.SYNC.DEFER_BLOCKING 0x0 ;  /* 0x0000000000007b1d */ /* 0x000fec0000010000 */
.L_x_6:
[----:B------:R-:W-:Y:S05]  /*0930*/  @!P3 BRA `(.L_x_7) ;  /* 0x000000840094b947 */ /* 0x000fea0003800000 */
[----:B------:R-:W-:-:S13]  /*0940*/  ISETP.GT.U32.AND P0, PT, R6, 0x1, PT ;  /* 0x000000010600780c */ /* 0x000fda0003f04070 */
[----:B0-----:R-:W-:Y:S05]  /*0950*/  @P0 EXIT ;  /* 0x000000000000094d */ /* 0x001fea0003800000 */
[----:B------:R-:W-:Y:S01]  /*0960*/  ULDC.64 UR4, c[0x0][0x650] ;  /* 0x0001940000047ab9 */ /* 0x000fe20000000a00 */
[----:B------:R-:W-:Y:S01]  /*0970*/  PRMT R0, RZ, 0x7610, R0 ;  /* 0x00007610ff007816 */ /* 0x000fe20000000000 */
[----:B------:R-:W-:Y:S01]  /*0980*/  IMAD.MOV.U32 R153, RZ, RZ, -0x1 ;  /* 0xffffffffff997424 */ /* 0x000fe200078e00ff */
[----:B------:R-:W-:Y:S01]  /*0990*/  ISETP.GE.U32.AND P0, PT, R16, UR4, PT ;  /* 0x0000000410007c0c */ /* 0x000fe2000bf06070 */
[----:B------:R-:W-:Y:S01]  /*09a0*/  IMAD.MOV.U32 R154, RZ, RZ, -0x1 ;  /* 0xffffffffff9a7424 */ /* 0x000fe200078e00ff */
[----:B------:R-:W-:Y:S02]  /*09b0*/  MOV R23, 0xffffffff ;  /* 0xffffffff00177802 */ /* 0x000fe40000000f00 */
[----:B------:R-:W-:-:S13]  /*09c0*/  ISETP.GE.U32.AND.EX P0, PT, R17, UR5, PT, P0 ;  /* 0x0000000511007c0c */ /* 0x000fda000bf06100 */
[----:B------:R-:W-:Y:S05]  /*09d0*/  @P0 BRA `(.L_x_8) ;  /* 0x00000004002c0947 */ /* 0x000fea0003800000 */
[----:B------:R-:W0:Y:S01]  /*09e0*/  LDC.64 R20, c[0x0][0x628] ;  /* 0x00018a00ff147b82 */ /* 0x000e220000000a00 */
[----:B------:R-:W-:Y:S02]  /*09f0*/  IMAD.MOV.U32 R8, RZ, RZ, R16 ;  /* 0x000000ffff087224 */ /* 0x000fe400078e0010 */
[----:B------:R-:W-:-:S05]  /*0a00*/  IMAD.MOV.U32 R9, RZ, RZ, R17 ;  /* 0x000000ffff097224 */ /* 0x000fca00078e0011 */
[----:B------:R-:W1:Y:S08]  /*0a10*/  LDC R0, c[0x0][0x630] ;  /* 0x00018c00ff007b82 */ /* 0x000e700000000800 */
[----:B------:R-:W2:Y:S01]  /*0a20*/  LDC.64 R26, c[0x0][0x620] ;  /* 0x00018800ff1a7b82 */ /* 0x000ea20000000a00 */
[----:B0-----:R-:W-:-:S04]  /*0a30*/  ISETP.NE.U32.AND P0, PT, R20, RZ, PT ;  /* 0x000000ff1400720c */ /* 0x001fc80003f05070 */
[----:B------:R-:W-:-:S13]  /*0a40*/  ISETP.NE.AND.EX P0, PT, R21, RZ, PT, P0 ;  /* 0x000000ff1500720c */ /* 0x000fda0003f05300 */
[----:B-12---:R-:W-:Y:S05]  /*0a50*/  @!P0 BRA `(.L_x_9) ;  /* 0x0000000000288947 */ /* 0x006fea0003800000 */
[----:B------:R-:W0:Y:S02]  /*0a60*/  LDC R13, c[0x0][0x634] ;  /* 0x00018d00ff0d7b82 */ /* 0x000e240000000800 */
[----:B0-----:R-:W-:-:S04]  /*0a70*/  IADD3 R13, P0, R16, R13, RZ ;  /* 0x0000000d100d7210 */ /* 0x001fc80007f1e0ff */
[----:B------:R-:W-:-:S05]  /*0a80*/  IADD3.X R15, RZ, R17, RZ, P0, !PT ;  /* 0x00000011ff0f7210 */ /* 0x000fca00007fe4ff */
[----:B------:R-:W-:-:S04]  /*0a90*/  IMAD.WIDE.U32 R8, R15, R20, RZ ;  /* 0x000000140f087225 */ /* 0x000fc800078e00ff */
[----:B------:R-:W-:-:S04]  /*0aa0*/  IMAD.WIDE.U32 R10, P0, R13, R21, R8 ;  /* 0x000000150d0a7225 */ /* 0x000fc80007800008 */
[----:B------:R-:W-:-:S04]  /*0ab0*/  IMAD.WIDE.U32 R8, R13, R20, RZ ;  /* 0x000000140d087225 */ /* 0x000fc800078e00ff */
[----:B------:R-:W-:Y:S01]  /*0ac0*/  IMAD.X R13, RZ, RZ, RZ, P0 ;  /* 0x000000ffff0d7224 */ /* 0x000fe200000e06ff */
[----:B------:R-:W-:Y:S01]  /*0ad0*/  IADD3 RZ, P0, R9, R10, RZ ;  /* 0x0000000a09ff7210 */ /* 0x000fe20007f1e0ff */
[----:B------:R-:W-:-:S04]  /*0ae0*/  IMAD.MOV.U32 R12, RZ, RZ, R11 ;  /* 0x000000ffff0c7224 */ /* 0x000fc800078e000b */
[----:B------:R-:W-:-:S08]  /*0af0*/  IMAD.WIDE.U32.X R8, R15, R21, R12, P0 ;  /* 0x000000150f087225 */ /* 0x000fd000000e040c */
.L_x_9:
[----:B------:R-:W0:Y:S01]  /*0b00*/  LDC.64 R20, c[0x0][0x640] ;  /* 0x00019000ff147b82 */ /* 0x000e220000000a00 */
[--C-:B------:R-:W-:Y:S01]  /*0b10*/  SHF.R.U64 R28, R8, R0, R9.reuse ;  /* 0x00000000081c7219 */ /* 0x100fe20000001209 */
[----:B------:R-:W-:Y:S01]  /*0b20*/  IMAD R30, R7, R24, R4 ;  /* 0x00000018071e7224 */ /* 0x000fe200078e0204 */
[----:B------:R-:W-:Y:S02]  /*0b30*/  SHF.R.U32.HI R0, RZ, R0, R9 ;  /* 0x00000000ff007219 */ /* 0x000fe40000011609 */
[----:B------:R-:W-:Y:S02]  /*0b40*/  IADD3 R5, P0, RZ, -R28, RZ ;  /* 0x8000001cff057210 */ /* 0x000fe40007f1e0ff */
[----:B------:R-:W-:Y:S01]  /*0b50*/  MOV R23, 0x1 ;  /* 0x0000000100177802 */ /* 0x000fe20000000f00 */
[----:B------:R-:W1:Y:S01]  /*0b60*/  LDC R6, c[0x0][0x618] ;  /* 0x00018600ff067b82 */ /* 0x000e620000000800 */
[----:B------:R-:W-:-:S05]  /*0b70*/  IADD3.X R9, RZ, ~R0, RZ, P0, !PT ;  /* 0x80000000ff097210 */ /* 0x000fca00007fe4ff */
[-C--:B------:R-:W-:Y:S02]  /*0b80*/  IMAD R0, R9, R26.reuse, RZ ;  /* 0x0000001a09007224 */ /* 0x080fe400078e02ff */
[----:B------:R-:W2:Y:S01]  /*0b90*/  LDC R11, c[0x0][0x608] ;  /* 0x00018200ff0b7b82 */ /* 0x000ea20000000800 */
[----:B------:R-:W-:-:S04]  /*0ba0*/  IMAD.WIDE.U32 R8, R5, R26, R16 ;  /* 0x0000001a05087225 */ /* 0x000fc800078e0010 */
[----:B------:R-:W-:-:S03]  /*0bb0*/  IMAD R5, R5, R27, R0 ;  /* 0x0000001b05057224 */ /* 0x000fc600078e0200 */
[----:B------:R-:W3:Y:S01]  /*0bc0*/  LDC R12, c[0x0][0x658] ;  /* 0x00019600ff0c7b82 */ /* 0x000ee20000000800 */
[----:B0-----:R-:W-:Y:S01]  /*0bd0*/  ISETP.NE.U32.AND P0, PT, R20, RZ, PT ;  /* 0x000000ff1400720c */ /* 0x001fe20003f05070 */
[----:B------:R-:W-:Y:S02]  /*0be0*/  IMAD.IADD R5, R9, 0x1, R5 ;  /* 0x0000000109057824 */ /* 0x000fe400078e0205 */
[----:B------:R-:W-:Y:S01]  /*0bf0*/  IMAD.MOV.U32 R9, RZ, RZ, -0x1 ;  /* 0xffffffffff097424 */ /* 0x000fe200078e00ff */
[----:B------:R-:W-:-:S03]  /*0c00*/  ISETP.NE.AND.EX P0, PT, R21, RZ, PT, P0 ;  /* 0x000000ff1500720c */ /* 0x000fc60003f05300 */
[----:B------:R-:W0:Y:S01]  /*0c10*/  LDC R15, c[0x0][0x600] ;  /* 0x00018000ff0f7b82 */ /* 0x000e220000000800 */
[-CC-:B-1----:R-:W-:Y:S02]  /*0c20*/  SHF.R.U64 R13, R8, R6.reuse, R5.reuse ;  /* 0x00000006080d7219 */ /* 0x182fe40000001205 */
[----:B------:R-:W-:-:S05]  /*0c30*/  SHF.R.U32.HI R0, RZ, R6, R5 ;  /* 0x00000006ff007219 */ /* 0x000fca0000011605 */
[----:B------:R-:W1:Y:S01]  /*0c40*/  LDC R14, c[0x0][0x648] ;  /* 0x00019200ff0e7b82 */ /* 0x000e620000000800 */
[-CC-:B--2---:R-:W-:Y:S02]  /*0c50*/  SHF.R.U64 R27, R13, R11.reuse, R0.reuse ;  /* 0x0000000b0d1b7219 */ /* 0x184fe40000001200 */
[----:B------:R-:W-:-:S05]  /*0c60*/  SHF.R.U32.HI R5, RZ, R11, R0 ;  /* 0x0000000bff057219 */ /* 0x000fca0000011600 */
[----:B------:R-:W2:Y:S01]  /*0c70*/  LDC R26, c[0x0][0x638] ;  /* 0x00018e00ff1a7b82 */ /* 0x000ea20000000800 */
[-CC-:B---3--:R-:W-:Y:S02]  /*0c80*/  SHF.R.U64 R24, R27, R12.reuse, R5.reuse ;  /* 0x0000000c1b187219 */ /* 0x188fe40000001205 */
[-C--:B------:R-:W-:Y:S02]  /*0c90*/  SHF.L.U32 R0, R9, R12.reuse, RZ ;  /* 0x0000000c09007219 */ /* 0x080fe400000006ff */
[----:B------:R-:W-:Y:S01]  /*0ca0*/  SHF.R.U32.HI R5, RZ, R12, R5 ;  /* 0x0000000cff057219 */ /* 0x000fe20000011605 */
[----:B------:R-:W-:Y:S01]  /*0cb0*/  IMAD.MOV.U32 R4, RZ, RZ, R24 ;  /* 0x000000ffff047224 */ /* 0x000fe200078e0018 */
[----:B------:R-:W-:Y:S01]  /*0cc0*/  LOP3.LUT R10, RZ, R0, RZ, 0x33, !PT ;  /* 0x00000000ff0a7212 */ /* 0x000fe200078e33ff */
[----:B------:R-:W3:Y:S01]  /*0cd0*/  LDC R25, c[0x0][0x610] ;  /* 0x00018400ff197b82 */ /* 0x000ee20000000800 */
[----:B------:R-:W-:Y:S05]  /*0ce0*/  @!P0 BRA `(.L_x_10) ;  /* 0x0000000000288947 */ /* 0x000fea0003800000 */
[----:B------:R-:W4:Y:S02]  /*0cf0*/  LDC R9, c[0x0][0x64c] ;  /* 0x00019300ff097b82 */ /* 0x000f240000000800 */
[----:B----4-:R-:W-:-:S05]  /*0d00*/  IADD3 R9, P0, R24, R9, RZ ;  /* 0x0000000918097210 */ /* 0x010fca0007f1e0ff */
[----:B------:R-:W-:-:S04]  /*0d10*/  IMAD.X R11, RZ, RZ, R5, P0 ;  /* 0x000000ffff0b7224 */ /* 0x000fc800000e0605 */
[----:B------:R-:W-:-:S04]  /*0d20*/  IMAD.WIDE.U32 R4, R11, R20, RZ ;  /* 0x000000140b047225 */ /* 0x000fc800078e00ff */
[----:B------:R-:W-:-:S04]  /*0d30*/  IMAD.WIDE.U32 R6, P0, R9, R21, R4 ;  /* 0x0000001509067225 */ /* 0x000fc80007800004 */
[----:B------:R-:W-:Y:S01]  /*0d40*/  IMAD.WIDE.U32 R4, R9, R20, RZ ;  /* 0x0000001409047225 */ /* 0x000fe200078e00ff */
[----:B------:R-:W-:-:S03]  /*0d50*/  IADD3.X R9, RZ, RZ, RZ, P0, !PT ;  /* 0x000000ffff097210 */ /* 0x000fc600007fe4ff */
[----:B------:R-:W-:Y:S01]  /*0d60*/  IMAD.MOV.U32 R8, RZ, RZ, R7 ;  /* 0x000000ffff087224 */ /* 0x000fe200078e0007 */
[----:B------:R-:W-:-:S05]  /*0d70*/  IADD3 RZ, P0, R5, R6, RZ ;  /* 0x0000000605ff7210 */ /* 0x000fca0007f1e0ff */
[----:B------:R-:W-:-:S08]  /*0d80*/  IMAD.WIDE.U32.X R4, R11, R21, R8, P0 ;  /* 0x000000150b047225 */ /* 0x000fd000000e0408 */
.L_x_10:
[----:B-1----:R-:W-:Y:S01]  /*0d90*/  SHF.R.U64 R4, R4, R14, R5 ;  /* 0x0000000e04047219 */ /* 0x002fe20000001205 */
[----:B0-----:R-:W-:Y:S01]  /*0da0*/  VIADD R6, R15, 0xffffffff ;  /* 0xffffffff0f067836 */ /* 0x001fe20000000000 */
[----:B------:R-:W-:Y:S01]  /*0db0*/  SHF.L.U32 R0, R23, R12, RZ ;  /* 0x0000000c17007219 */ /* 0x000fe200000006ff */
[----:B------:R-:W-:Y:S01]  /*0dc0*/  IMAD.MOV.U32 R23, RZ, RZ, R28 ;  /* 0x000000ffff177224 */ /* 0x000fe200078e001c */
[----:B------:R-:W-:Y:S02]  /*0dd0*/  LOP3.LUT R5, R27, R10, RZ, 0xc0, !PT ;  /* 0x0000000a1b057212 */ /* 0x000fe400078ec0ff */
[----:B------:R-:W-:Y:S02]  /*0de0*/  IADD3 R7, -R4, RZ, RZ ;  /* 0x000000ff04077210 */ /* 0x000fe40007ffe1ff */
[----:B------:R-:W-:Y:S01]  /*0df0*/  SEL R3, R3, R30, !P1 ;  /* 0x0000001e03037207 */ /* 0x000fe20004800000 */
[----:B------:R-:W-:Y:S01]  /*0e00*/  IMAD R4, R0, R4, R5 ;  /* 0x0000000400047224 */ /* 0x000fe200078e0205 */
[----:B------:R-:W-:Y:S01]  /*0e10*/  LOP3.LUT R6, R13, R6, RZ, 0xc0, !PT ;  /* 0x000000060d067212 */ /* 0x000fe200078ec0ff */
[----:B--2---:R-:W-:-:S02]  /*0e20*/  IMAD R0, R7, R26, R24 ;  /* 0x0000001a07007224 */ /* 0x004fc400078e0218 */
[----:B---3--:R-:W-:Y:S02]  /*0e30*/  IMAD R3, R4, R25, R3 ;  /* 0x0000001904037224 */ /* 0x008fe400078e0203 */
[----:B------:R-:W-:Y:S02]  /*0e40*/  IMAD.MOV.U32 R5, RZ, RZ, 0x1 ;  /* 0x00000001ff057424 */ /* 0x000fe400078e00ff */
[----:B------:R-:W-:-:S03]  /*0e50*/  IMAD R4, R0, R15, R6 ;  /* 0x0000000f00047224 */ /* 0x000fc600078e0206 */
[----:B------:R-:W-:Y:S02]  /*0e60*/  PRMT R0, R5, 0x7610, R0 ;  /* 0x0000761005007816 */ /* 0x000fe40000000000 */
[----:B------:R-:W-:Y:S02]  /*0e70*/  SEL R154, R4, R3, !P1 ;  /* 0x00000003049a7207 */ /* 0x000fe40004800000 */
[----:B------:R-:W-:-:S07]  /*0e80*/  SEL R153, R3, R4, !P1 ;  /* 0x0000000403997207 */ /* 0x000fce0004800000 */
.L_x_8:
[----:B------:R-:W-:-:S08]  /*0e90*/  NOP ;  /* 0x0000000000007918 */ /* 0x000fd00000000000 */
[----:B------:R-:W0:Y:S02]  /*0ea0*/  USETMAXREG.TRY_ALLOC.CTAPOOL UP0, 0xe8 ;  /* 0x000000e8000079c8 */ /* 0x000e240008000600 */
[----:B0-----:R-:W-:-:S13]  /*0eb0*/  PLOP3.LUT P0, PT, PT, PT, UP0, 0x80, 0x0 ;  /* 0x000000000000781c */ /* 0x001fda0003f0f008 */
[----:B------:R-:W-:Y:S05]  /*0ec0*/  @!P0 BRA `(.L_x_8) ;  /* 0xfffffffc00f08947 */ /* 0x000fea000383ffff */
[----:B------:R-:W-:Y:S01]  /*0ed0*/  ULDC.64 UR4, c[0x0][0x598] ;  /* 0x0001660000047ab9 */ /* 0x000fe20000000a00 */
[----:B------:R-:W-:Y:S01]  /*0ee0*/  ULDC.64 UR36, c[0x0][0x208] ;  /* 0x0000820000247ab9 */ /* 0x000fe20000000a00 */
[----:B------:R-:W-:-:S04]  /*0ef0*/  ISETP.NE.U32.AND P0, PT, RZ, UR4, PT ;  /* 0x00000004ff007c0c */ /* 0x000fc8000bf05070 */
[----:B------:R-:W-:-:S13]  /*0f00*/  ISETP.NE.AND.EX P0, PT, RZ, UR5, PT, P0 ;  /* 0x00000005ff007c0c */ /* 0x000fda000bf05300 */
[----:B------:R-:W-:Y:S05]  /*0f10*/  @!P0 BRA `(.L_x_11) ;  /* 0x00000000001c8947 */ /* 0x000fea0003800000 */
[----:B------:R-:W0:Y:S02]  /*0f20*/  LDC.64 R4, c[0x0][0x598] ;  /* 0x00016600ff047b82 */ /* 0x000e240000000a00 */
[----:B0-----:R-:W2:Y:S02]  /*0f30*/  LDG.E.64 R4, desc[UR36][R4.64] ;  /* 0x0000002404047981 */ /* 0x001ea4000c1e1b00 */
[----:B--2---:R-:W-:-:S04]  /*0f40*/  ISETP.NE.U32.AND P0, PT, R4, RZ, PT ;  /* 0x000000ff0400720c */ /* 0x004fc80003f05070 */
[----:B------:R-:W-:-:S13]  /*0f50*/  ISETP.NE.AND.EX P0, PT, R5, RZ, PT, P0 ;  /* 0x000000ff0500720c */ /* 0x000fda0003f05300 */
[----:B------:R-:W-:Y:S05]  /*0f60*/  @!P0 BRA `(.L_x_11) ;  /* 0x0000000000088947 */ /* 0x000fea0003800000 */
[----:B------:R0:W5:Y:S01]  /*0f70*/  LD.E R155, desc[UR36][R4.64] ;  /* 0x00000024049b7980 */ /* 0x000162000c101900 */
[----:B------:R-:W-:Y:S05]  /*0f80*/  BRA `(.L_x_12) ;  /* 0x0000000000247947 */ /* 0x000fea0003800000 */
.L_x_11:
[----:B------:R-:W-:Y:S02]  /*0f90*/  ULDC.64 UR4, c[0x0][0x588] ;  /* 0x0001620000047ab9 */ /* 0x000fe40000000a00 */
[----:B------:R-:W-:-:S04]  /*0fa0*/  ISETP.NE.U32.AND P0, PT, RZ, UR4, PT ;  /* 0x00000004ff007c0c */ /* 0x000fc8000bf05070 */
[----:B------:R-:W-:-:S13]  /*0fb0*/  ISETP.NE.AND.EX P0, PT, RZ, UR5, PT, P0 ;  /* 0x00000005ff007c0c */ /* 0x000fda000bf05300 */
[----:B------:R-:W-:Y:S05]  /*0fc0*/  @!P0 BRA `(.L_x_13) ;  /* 0x00000000000c8947 */ /* 0x000fea0003800000 */
[----:B------:R-:W0:Y:S02]  /*0fd0*/  LDC.64 R4, c[0x0][0x588] ;  /* 0x00016200ff047b82 */ /* 0x000e240000000a00 */
[----:B0-----:R1:W5:Y:S01]  /*0fe0*/  LDG.E R155, desc[UR36][R4.64] ;  /* 0x00000024049b7981 */ /* 0x001362000c1e1900 */
[----:B------:R-:W-:Y:S05]  /*0ff0*/  BRA `(.L_x_12) ;  /* 0x0000000000087947 */ /* 0x000fea0003800000 */
.L_x_13:
[----:B------:R-:W-:Y:S02]  /*1000*/  ULDC UR4, c[0x0][0x580] ;  /* 0x0001600000047ab9 */ /* 0x000fe40000000800 */
[----:B------:R-:W-:-:S07]  /*1010*/  MOV R155, UR4 ;  /* 0x00000004009b7c02 */ /* 0x000fce0008000f00 */
.L_x_12:
[----:B------:R-:W-:Y:S02]  /*1020*/  ULDC.64 UR4, c[0x0][0x5a0] ;  /* 0x0001680000047ab9 */ /* 0x000fe40000000a00 */
[----:B------:R-:W-:-:S04]  /*1030*/  ISETP.NE.U32.AND P0, PT, RZ, UR4, PT ;  /* 0x00000004ff007c0c */ /* 0x000fc8000bf05070 */
[----:B------:R-:W-:-:S13]  /*1040*/  ISETP.NE.AND.EX P0, PT, RZ, UR5, PT, P0 ;  /* 0x00000005ff007c0c */ /* 0x000fda000bf05300 */
[----:B------:R-:W-:Y:S05]  /*1050*/  @!P0 BRA `(.L_x_14) ;  /* 0x00000000001c8947 */ /* 0x000fea0003800000 */
[----:B01----:R-:W0:Y:S02]  /*1060*/  LDC.64 R4, c[0x0][0x5a0] ;  /* 0x00016800ff047b82 */ /* 0x003e240000000a00 */
[----:B0-----:R-:W2:Y:S02]  /*1070*/  LDG.E.64 R4, desc[UR36][R4.64] ;  /* 0x0000002404047981 */ /* 0x001ea4000c1e1b00 */
[----:B--2---:R-:W-:-:S04]  /*1080*/  ISETP.NE.U32.AND P0, PT, R4, RZ, PT ;  /* 0x000000ff0400720c */ /* 0x004fc80003f05070 */
[----:B------:R-:W-:-:S13]  /*1090*/  ISETP.NE.AND.EX P0, PT, R5, RZ, PT, P0 ;  /* 0x000000ff0500720c */ /* 0x000fda0003f05300 */
[----:B------:R-:W-:Y:S05]  /*10a0*/  @!P0 BRA `(.L_x_14) ;  /* 0x0000000000088947 */ /* 0x000fea0003800000 */
[----:B------:R0:W5:Y:S01]  /*10b0*/  LD.E R156, desc[UR36][R4.64] ;  /* 0x00000024049c7980 */ /* 0x000162000c101900 */
[----:B------:R-:W-:Y:S05]  /*10c0*/  BRA `(.L_x_15) ;  /* 0x0000000000247947 */ /* 0x000fea0003800000 */
.L_x_14:
[----:B------:R-:W-:Y:S02]  /*10d0*/  ULDC.64 UR4, c[0x0][0x590] ;  /* 0x0001640000047ab9 */ /* 0x000fe40000000a00 */
[----:B------:R-:W-:-:S04]  /*10e0*/  ISETP.NE.U32.AND P0, PT, RZ, UR4, PT ;  /* 0x00000004ff007c0c */ /* 0x000fc8000bf05070 */
[----:B------:R-:W-:-:S13]  /*10f0*/  ISETP.NE.AND.EX P0, PT, RZ, UR5, PT, P0 ;  /* 0x00000005ff007c0c */ /* 0x000fda000bf05300 */
[----:B------:R-:W-:Y:S05]  /*1100*/  @!P0 BRA `(.L_x_16) ;  /* 0x00000000000c8947 */ /* 0x000fea0003800000 */
[----:B------:R-:W2:Y:S02]  /*1110*/  LDC.64 R156, c[0x0][0x590] ;  /* 0x00016400ff9c7b82 */ /* 0x000ea40000000a00 */
[----:B--2---:R2:W5:Y:S01]  /*1120*/  LDG.E R156, desc[UR36][R156.64] ;  /* 0x000000249c9c7981 */ /* 0x004562000c1e1900 */
[----:B------:R-:W-:Y:S05]  /*1130*/  BRA `(.L_x_15) ;  /* 0x0000000000087947 */ /* 0x000fea0003800000 */
.L_x_16:
[----:B------:R-:W-:Y:S02]  /*1140*/  ULDC UR4, c[0x0][0x584] ;  /* 0x0001610000047ab9 */ /* 0x000fe40000000800 */
[----:B------:R-:W-:-:S07]  /*1150*/  IMAD.U32 R156, RZ, RZ, UR4 ;  /* 0x00000004ff9c7e24 */ /* 0x000fce000f8e00ff */
.L_x_15:
[----:B------:R-:W-:-:S13]  /*1160*/  LOP3.LUT P0, RZ, R0, 0xff, RZ, 0xc0, !PT ;  /* 0x000000ff00ff7812 */ /* 0x000fda000780c0ff */
[----:B------:R-:W-:Y:S05]  /*1170*/  @!P0 EXIT ;  /* 0x000000000000894d */ /* 0x000fea0003800000 */
[----:B------:R-:W-:Y:S01]  /*1180*/  ULDC UR4, c[0x0][0x28c] ;  /* 0x0000a30000047ab9 */ /* 0x000fe20000000800 */
[----:B------:R-:W-:Y:S01]  /*1190*/  LOP3.LUT R168, R19, 0x1, RZ, 0xfc, !PT ;  /* 0x0000000113a87812 */ /* 0x000fe200078efcff */
[----:B------:R-:W-:Y:S01]  /*11a0*/  UIADD3 UR4, UR4, 0x1f, URZ ;  /* 0x0000001f04047890 */ /* 0x000fe2000fffe03f */
[----:B------:R-:W-:Y:S01]  /*11b0*/  UMOV UR38, URZ ;  /* 0x0000003f00267c82 */ /* 0x000fe20008000000 */
[----:B------:R-:W-:Y:S02]  /*11c0*/  UMOV UR39, URZ ;  /* 0x0000003f00277c82 */ /* 0x000fe40008000000 */
[----:B------:R-:W-:-:S04]  /*11d0*/  USHF.R.S32.HI UR5, URZ, 0x1f, UR4 ;  /* 0x0000001f3f057899 */ /* 0x000fc80008011404 */
[----:B------:R-:W-:-:S04]  /*11e0*/  ULEA.HI UR5, UR5, UR4, URZ, 0x5 ;  /* 0x0000000405057291 */ /* 0x000fc8000f8f283f */
[----:B------:R-:W-:-:S12]  /*11f0*/  USHF.R.S32.HI UR40, URZ, 0x5, UR5 ;  /* 0x000000053f287899 */ /* 0x000fd80008011405 */
.L_x_288:
[----:B------:R-:W-:Y:S01]  /*1200*/  LOP3.LUT R0, R18, 0x80, RZ, 0xc0, !PT ;  /* 0x0000008012007812 */ /* 0x000fe200078ec0ff */
[----:B---3--:R-:W3:Y:S01]  /*1210*/  S2UR UR7, SR_CgaCtaId ;  /* 0x00000000000779c3 */ /* 0x008ee20000008800 */
[----:B------:R-:W-:Y:S02]  /*1220*/  UMOV UR6, 0x400 ;  /* 0x0000040000067882 */ /* 0x000fe40000000000 */
[----:B------:R-:W-:-:S06]  /*1230*/  SHF.R.U32.HI R0, RZ, 0x7, R0 ;  /* 0x00000007ff007819 */ /* 0x000fcc0000011600 */
[----:B----4-:R-:W4:Y:S01]  /*1240*/  SHFL.IDX PT, R0, R0, RZ, 0x1f ;  /* 0x00001fff00007589 */ /* 0x010f2200000e0000 */
[----:B---3--:R-:W-:Y:S01]  /*1250*/  ULEA UR6, UR7, UR6, 0x18 ;  /* 0x0000000607067291 */ /* 0x008fe2000f8ec03f */
[----:B----4-:R-:W-:-:S13]  /*1260*/  R2UR UR4, R0 ;  /* 0x00000000000472ca */ /* 0x010fda00000e0000 */
[----:B------:R-:W-:-:S04]  /*1270*/  ULEA.HI UR5, UR4, UR4, URZ, 0x1 ;  /* 0x0000000404057291 */ /* 0x000fc8000f8f083f */
[----:B------:R-:W-:-:S04]  /*1280*/  ULOP3.LUT UR5, UR5, 0x7fffe, URZ, 0xc0, !UPT ;  /* 0x0007fffe05057892 */ /* 0x000fc8000f8ec03f */
[----:B------:R-:W-:-:S03]  /*1290*/  UIADD3 UR5, UR4, -UR5, URZ ;  /* 0x8000000504057290 */ /* 0x000fc6000fffe03f */
[----:B------:R-:W-:Y:S01]  /*12a0*/  ULDC UR4, c[0x0][0x28c] ;  /* 0x0000a30000047ab9 */ /* 0x000fe20000000800 */
[----:B------:R-:W-:Y:S01]  /*12b0*/  ULEA UR5, UR5, UR6, 0xd ;  /* 0x0000000605057291 */ /* 0x000fe2000f8e683f */
[----:B------:R-:W-:-:S03]  /*12c0*/  ISETP.LT.AND P0, PT, RZ, UR4, PT ;  /* 0x00000004ff007c0c */ /* 0x000fc6000bf01270 */
[----:B------:R-:W-:-:S04]  /*12d0*/  UIADD3 UR5, UR5, 0x100, URZ ;  /* 0x0000010005057890 */ /* 0x000fc8000fffe03f */
[----:B------:R-:W-:-:S04]  /*12e0*/  USHF.R.U32.HI UR5, URZ, 0x4, UR5 ;  /* 0x000000043f057899 */ /* 0x000fc80008011605 */
[----:B------:R-:W-:Y:S02]  /*12f0*/  ULOP3.LUT UR41, UR5, 0x3fff, URZ, 0xc0, !UPT ;  /* 0x00003fff05297892 */ /* 0x000fe4000f8ec03f */
[----:B-12---:R-:W-:Y:S10]  /*1300*/  @P0 BRA `(.L_x_17) ;  /* 0x0000000000400947 */ /* 0x006ff40003800000 */
[----:B------:R-:W-:Y:S01]  /*1310*/  MOV R0, 0x0 ;  /* 0x0000000000007802 */ /* 0x000fe20000000f00 */
[----:B------:R-:W-:Y:S01]  /*1320*/  ULDC.64 UR4, c[0x4][0x68] ;  /* 0x01001a0000047ab9 */ /* 0x000fe20000000a00 */
[----:B------:R-:W-:Y:S01]  /*1330*/  ULDC.64 UR6, c[0x4][0x8] ;  /* 0x0100020000067ab9 */ /* 0x000fe20000000a00 */
[----:B01----:R-:W-:Y:S01]  /*1340*/  IMAD.U32 R4, RZ, RZ, UR4 ;  /* 0x00000004ff047e24 */ /* 0x003fe2000f8e00ff */
[----:B------:R0:W1:Y:S01]  /*1350*/  LDC.64 R14, c[0x4][R0] ;  /* 0x01000000000e7b82 */ /* 0x0000620000000a00 */
[----:B------:R-:W-:Y:S01]  /*1360*/  MOV R5, UR5 ;  /* 0x0000000500057c02 */ /* 0x000fe20008000f00 */
[----:B------:R-:W-:Y:S01]  /*1370*/  ULDC.64 UR4, c[0x4][0x70] ;  /* 0x01001c0000047ab9 */ /* 0x000fe20000000a00 */
[----:B------:R-:W-:Y:S01]  /*1380*/  MOV R10, UR6 ;  /* 0x00000006000a7c02 */ /* 0x000fe20008000f00 */
[----:B------:R-:W-:Y:S01]  /*1390*/  IMAD.U32 R6, RZ, RZ, UR4 ;  /* 0x00000004ff067e24 */ /* 0x000fe2000f8e00ff */
[----:B------:R-:W-:Y:S01]  /*13a0*/  MOV R12, 0x1 ;  /* 0x00000001000c7802 */ /* 0x000fe20000000f00 */
[----:B------:R-:W-:-:S02]  /*13b0*/  IMAD.U32 R7, RZ, RZ, UR5 ;  /* 0x00000005ff077e24 */ /* 0x000fc4000f8e00ff */
[----:B------:R-:W-:Y:S02]  /*13c0*/  IMAD.U32 R11, RZ, RZ, UR7 ;  /* 0x00000007ff0b7e24 */ /* 0x000fe4000f8e00ff */
[----:B------:R-:W-:Y:S02]  /*13d0*/  IMAD.MOV.U32 R8, RZ, RZ, 0x1e1 ;  /* 0x000001e1ff087424 */ /* 0x000fe400078e00ff */
[----:B0-----:R-:W-:-:S07]  /*13e0*/  IMAD.MOV.U32 R13, RZ, RZ, RZ ;  /* 0x000000ffff0d7224 */ /* 0x001fce00078e00ff */
[----:B------:R-:W-:-:S07]  /*13f0*/  LEPC R20, `(.L_x_17) ;  /* 0x000000001014794e */ /* 0x000fce0000000000 */
[----:B-12--5:R-:W-:Y:S05]  /*1400*/  CALL.ABS.NOINC R14 ;  /* 0x000000000e007343 */ /* 0x026fea0003c00000 */
.L_x_17:
[----:B------:R-:W-:-:S13]  /*1410*/  ISETP.NE.AND P0, PT, R168, 0x3, PT ;  /* 0x00000003a800780c */ /* 0x000fda0003f05270 */
[----:B------:R-:W-:Y:S05]  /*1420*/  @!P0 BRA `(.L_x_18) ;  /* 0x0000000000048947 */ /* 0x000fea0003800000 */
[----:B------:R-:W-:Y:S01]  /*1430*/  BPT.TRAP 0x1 ;  /* 0x000000040000795c */ /* 0x000fe20000300000 */
.L_x_18:
[----:B------:R-:W3:Y:S01]  /*1440*/  S2UR UR5, SR_CgaCtaId ;  /* 0x00000000000579c3 */ /* 0x000ee20000008800 */
[----:B------:R-:W-:Y:S01]  /*1450*/  UMOV UR4, 0x400 ;  /* 0x0000040000047882 */ /* 0x000fe20000000000 */
[----:B------:R-:W-:Y:S01]  /*1460*/  IMAD.U32 R3, RZ, RZ, UR39 ;  /* 0x00000027ff037e24 */ /* 0x000fe2000f8e00ff */
[----:B------:R-:W-:-:S04]  /*1470*/  MOV R0, UR38 ;  /* 0x0000002600007c02 */ /* 0x000fc80008000f00 */
[----:B------:R-:W-:Y:S01]  /*1480*/  SHF.L.U32 R0, R0, 0x1f, RZ ;  /* 0x0000001f00007819 */ /* 0x000fe200000006ff */
[----:B---3--:R-:W-:-:S06]  /*1490*/  ULEA UR4, UR5, UR4, 0x18 ;  /* 0x0000000405047291 */ /* 0x008fcc000f8ec03f */
[----:B------:R-:W-:-:S04]  /*14a0*/  IMAD.U32 R6, RZ, RZ, UR4 ;  /* 0x00000004ff067e24 */ /* 0x000fc8000f8e00ff */
[----:B------:R-:W-:-:S04]  /*14b0*/  IMAD R3, R3, 0x8, R6 ;  /* 0x0000000803037824 */ /* 0x000fc800078e0206 */
[----:B------:R3:W4:Y:S01]  /*14c0*/  SYNCS.PHASECHK.TRANS64.TRYWAIT P1, [R3+URZ], R0 ;  /* 0x00000000030075a7 */ /* 0x000722000802017f */
[----:B------:R-:W-:Y:S05]  /*14d0*/  @!P0 BRA `(.L_x_19) ;  /* 0x0000000000048947 */ /* 0x000fea0003800000 */
[----:B------:R-:W-:Y:S01]  /*14e0*/  BPT.TRAP 0x1 ;  /* 0x000000040000795c */ /* 0x000fe20000300000 */
.L_x_19:
[----:B----4-:R-:W-:Y:S05]  /*14f0*/  @P1 BRA `(.L_x_20) ;  /* 0x0000000000081947 */ /* 0x010fea0003800000 */
[----:B------:R-:W4:Y:S02]  /*1500*/  SYNCS.PHASECHK.TRANS64.TRYWAIT P1, [R3+URZ], R0 ;  /* 0x00000000030075a7 */ /* 0x000f24000802017f */
[----:B----4-:R-:W-:Y:S05]  /*1510*/  @!P1 BRA `(.L_x_21) ;  /* 0x00000090000c9947 */ /* 0x010fea0003800000 */
.L_x_20:
[----:B------:R-:W-:-:S04]  /*1520*/  UISETP.LT.AND UP0, UPT, UR40, 0x1, UPT ;  /* 0x000000012800788c */ /* 0x000fc8000bf01270 */
[----:B------:R-:W-:-:S06]  /*1530*/  USEL UR4, UR40, 0x1, UP0 ;  /* 0x0000000128047887 */ /* 0x000fcc0008000000 */
[----:B---34-:R-:W-:Y:S01]  /*1540*/  MOV R0, UR4 ;  /* 0x0000000400007c02 */ /* 0x018fe20008000f00 */
[----:B------:R-:W-:Y:S05]  /*1550*/  WARPSYNC.ALL ;  /* 0x0000000000007948 */ /* 0x000fea0003800000 */
[----:B------:R-:W-:-:S04]  /*1560*/  IADD3 R0, -R0, UR40, RZ ;  /* 0x0000002800007c10 */ /* 0x000fc8000fffe1ff */
[----:B------:R-:W-:Y:S02]  /*1570*/  ISETP.GE.AND P1, PT, R0, 0x1, PT ;  /* 0x000000010000780c */ /* 0x000fe40003f26270 */
[----:B------:R-:W-:Y:S01]  /*1580*/  R2UR UR4, R6 ;  /* 0x00000000060472ca */ /* 0x000fe200000e0000 */
[----:B------:R-:W-:Y:S01]  /*1590*/  WARPGROUP.ARRIVE ;  /* 0x00000000000079c5 */ /* 0x000fe20000000000 */
[----:B------:R-:W-:Y:S01]  /*15a0*/  UMOV UR9, 0x40000040 ;  /* 0x4000004000097882 */ /* 0x000fe20000000000 */
[----:B------:R-:W-:-:S10]  /*15b0*/  UMOV UR11, 0x40000040 ;  /* 0x40000040000b7882 */ /* 0x000fd40000000000 */
[----:B------:R-:W-:-:S04]  /*15c0*/  UIADD3 UR4, UR4, 0x20100, URZ ;  /* 0x0002010004047890 */ /* 0x000fc8000fffe03f */
[----:B------:R-:W-:-:S04]  /*15d0*/  USHF.R.U32.HI UR4, URZ, 0x4, UR4 ;  /* 0x000000043f047899 */ /* 0x000fc80008011604 */
[----:B------:R-:W-:Y:S02]  /*15e0*/  ULOP3.LUT UR5, UR4, 0x3fff, URZ, 0xc0, !UPT ;  /* 0x00003fff04057892 */ /* 0x000fe4000f8ec03f */
[----:B------:R-:W-:Y:S02]  /*15f0*/  ULOP3.LUT UR4, UR41, 0x10000, URZ, 0xfc, !UPT ;  /* 0x0001000029047892 */ /* 0x000fe4000f8efc3f */
[----:B------:R-:W-:Y:S02]  /*1600*/  ULOP3.LUT UR5, UR5, 0x10000, URZ, 0xfc, !UPT ;  /* 0x0001000005057892 */ /* 0x000fe4000f8efc3f */
[----:B------:R-:W-:Y:S02]  /*1610*/  ULEA UR6, UR39, UR4, 0xb ;  /* 0x0000000427067291 */ /* 0x000fe4000f8e583f */
[----:B------:R-:W-:-:S05]  /*1620*/  ULEA UR7, UR39, UR5, 0xa ;  /* 0x0000000527077291 */ /* 0x000fca000f8e503f */
[----:B------:R-:W-:Y:S02]  /*1630*/  UMOV UR8, UR6 ;  /* 0x0000000600087c82 */ /* 0x000fe40008000000 */
[----:B------:R-:W-:Y:S02]  /*1640*/  UMOV UR10, UR7 ;  /* 0x00000007000a7c82 */ /* 0x000fe40008000000 */
[----:B------:R-:W-:Y:S01]  /*1650*/  HGMMA.64x128x8.F32.TF32 R88, gdesc[UR8], RZ, !UPT, gsb0 ;  /* 0x05e00000085879f0 */ /* 0x000fe2000c0028ff */
[----:B------:R-:W-:Y:S01]  /*1660*/  UIADD3 UR8, UR6, 0x400, URZ ;  /* 0x0000040006087890 */ /* 0x000fe2000fffe03f */
[----:B------:R-:W-:Y:S01]  /*1670*/  UMOV UR9, 0x40000040 ;  /* 0x4000004000097882 */ /* 0x000fe20000000000 */
[----:B------:R-:W-:Y:S02]  /*1680*/  WARPGROUP.DEPBAR.LE gsb0, 0x0 ;  /* 0x00008000000079c5 */ /* 0x000fe40000010000 */
[----:B------:R-:W-:-:S07]  /*1690*/  WARPGROUP.ARRIVE ;  /* 0x00000000000079c5 */ /* 0x000fce0000000000 */
[----:B------:R-:W-:Y:S01]  /*16a0*/  HGMMA.64x128x8.F32.TF32 R24, gdesc[UR8], RZ, !UPT, gsb0 ;  /* 0x05e00000081879f0 */ /* 0x000fe2000c0028ff */
[----:B------:R-:W-:Y:S02]  /*16b0*/  UIADD3 UR8, UR6, 0x2, URZ ;  /* 0x0000000206087890 */ /* 0x000fe4000fffe03f */
[----:B------:R-:W-:Y:S01]  /*16c0*/  UIADD3 UR10, UR7, 0x2, URZ ;  /* 0x00000002070a7890 */ /* 0x000fe2000fffe03f */
[----:B------:R-:W-:Y:S01]  /*16d0*/  UMOV UR9, 0x40000040 ;  /* 0x4000004000097882 */ /* 0x000fe20000000000 */
[----:B------:R-:W-:Y:S01]  /*16e0*/  UMOV UR11, 0x40000040 ;  /* 0x40000040000b7882 */ /* 0x000fe20000000000 */
[----:B------:R-:W-:Y:S02]  /*16f0*/  WARPGROUP.DEPBAR.LE gsb0, 0x0 ;  /* 0x00008000000079c5 */ /* 0x000fe40000010000 */
[----:B------:R-:W-:-:S06]  /*1700*/  WARPGROUP.ARRIVE ;  /* 0x00000000000079c5 */ /* 0x000fcc0000000000 */
[----:B------:R-:W-:Y:S01]  /*1710*/  HGMMA.64x128x8.F32.TF32 R88, gdesc[UR8], R88, gsb0 ;  /* 0x05e00000085879f0 */ /* 0x000fe20008002858 */
[----:B------:R-:W-:Y:S01]  /*1720*/  UIADD3 UR8, UR6, 0x402, URZ ;  /* 0x0000040206087890 */ /* 0x000fe2000fffe03f */
[----:B------:R-:W-:Y:S01]  /*1730*/  UMOV UR9, 0x40000040 ;  /* 0x4000004000097882 */ /* 0x000fe20000000000 */
[----:B------:R-:W-:Y:S02]  /*1740*/  WARPGROUP.DEPBAR.LE gsb0, 0x0 ;  /* 0x00008000000079c5 */ /* 0x000fe40000010000 */
[----:B------:R-:W-:-:S07]  /*1750*/  WARPGROUP.ARRIVE ;  /* 0x00000000000079c5 */ /* 0x000fce0000000000 */
[----:B------:R-:W-:Y:S01]  /*1760*/  HGMMA.64x128x8.F32.TF32 R24, gdesc[UR8], R24, gsb0 ;  /* 0x05e00000081879f0 */ /* 0x000fe20008002818 */
        /* <DEDUP_REMOVED lines=23> */
[----:B------:R-:W-:Y:S03]  /*18e0*/  HGMMA.64x128x8.F32.TF32 R24, gdesc[UR8], R24, gsb0 ;  /* 0x05e00000081879f0 */ /* 0x000fe60008002818 */
[----:B------:R-:W-:Y:S02]  /*18f0*/  WARPGROUP.DEPBAR.LE gsb0, 0x0 ;  /* 0x00008000000079c5 */ /* 0x000fe40000010000 */
[----:B------:R-:W-:Y:S05]  /*1900*/  @!P1 BRA `(.L_x_22) ;  /* 0x0000000400749947 */ /* 0x000fea0003800000 */
[----:B------:R-:W-:Y:S02]  /*1910*/  UIADD3 UR6, UR39, 0x1, URZ ;  /* 0x0000000127067890 */ /* 0x000fe4000fffe03f */
[----:B------:R-:W-:Y:S02]  /*1920*/  IMAD.U32 R3, RZ, RZ, UR39 ;  /* 0x00000027ff037e24 */ /* 0x000fe4000f8e00ff */
[----:B------:R-:W-:-:S04]  /*1930*/  UISETP.NE.AND UP0, UPT, UR6, 0x4, UPT ;  /* 0x000000040600788c */ /* 0x000fc8000bf05270 */
[----:B------:R-:W-:Y:S02]  /*1940*/  USEL UR7, URZ, 0x1, UP0 ;  /* 0x000000013f077887 */ /* 0x000fe40008000000 */
[----:B------:R-:W-:Y:S02]  /*1950*/  USEL UR6, UR6, URZ, UP0 ;  /* 0x0000003f06067287 */ /* 0x000fe40008000000 */
[----:B------:R-:W-:-:S06]  /*1960*/  ULOP3.LUT UR7, UR38, UR7, URZ, 0x3c, !UPT ;  /* 0x0000000726077292 */ /* 0x000fcc000f8e3c3f */
[----:B------:R-:W-:-:S07]  /*1970*/  IMAD.U32 R7, RZ, RZ, UR7 ;  /* 0x00000007ff077e24 */ /* 0x000fce000f8e00ff */
.L_x_29:
[----:B------:R-:W-:Y:S05]  /*1980*/  @!P0 BRA `(.L_x_23) ;  /* 0x0000000000048947 */ /* 0x000fea0003800000 */
[----:B------:R-:W-:Y:S01]  /*1990*/  BPT.TRAP 0x1 ;  /* 0x000000040000795c */ /* 0x000fe20000300000 */
.L_x_23:
[----:B------:R-:W3:Y:S01]  /*19a0*/  S2UR UR8, SR_CgaCtaId ;  /* 0x00000000000879c3 */ /* 0x000ee20000008800 */
[----:B------:R-:W-:Y:S01]  /*19b0*/  UMOV UR7, 0x400 ;  /* 0x0000040000077882 */ /* 0x000fe20000000000 */
[----:B01----:R-:W-:Y:S02]  /*19c0*/  MOV R5, UR6 ;  /* 0x0000000600057c02 */ /* 0x003fe40008000f00 */
[----:B------:R-:W-:Y:S01]  /*19d0*/  SHF.L.U32 R4, R7, 0x1f, RZ ;  /* 0x0000001f07047819 */ /* 0x000fe200000006ff */
[----:B---3--:R-:W-:-:S06]  /*19e0*/  ULEA UR7, UR8, UR7, 0x18 ;  /* 0x0000000708077291 */ /* 0x008fcc000f8ec03f */
[----:B------:R-:W-:-:S04]  /*19f0*/  IMAD.U32 R6, RZ, RZ, UR7 ;  /* 0x00000007ff067e24 */ /* 0x000fc8000f8e00ff */
[----:B------:R-:W-:-:S04]  /*1a00*/  IMAD R5, R5, 0x8, R6 ;  /* 0x0000000805057824 */ /* 0x000fc800078e0206 */
[----:B------:R0:W1:Y:S01]  /*1a10*/  SYNCS.PHASECHK.TRANS64.TRYWAIT P1, [R5+URZ], R4 ;  /* 0x00000004050075a7 */ /* 0x000062000802017f */
[----:B------:R-:W-:Y:S05]  /*1a20*/  @!P0 BRA `(.L_x_24) ;  /* 0x0000000000048947 */ /* 0x000fea0003800000 */
[----:B------:R-:W-:Y:S01]  /*1a30*/  BPT.TRAP 0x1 ;  /* 0x000000040000795c */ /* 0x000fe20000300000 */
.L_x_24:
[----:B-1----:R-:W-:Y:S05]  /*1a40*/  @P1 BRA `(.L_x_25) ;  /* 0x0000000000081947 */ /* 0x002fea0003800000 */
[----:B------:R-:W1:Y:S02]  /*1a50*/  SYNCS.PHASECHK.TRANS64.TRYWAIT P1, [R5+URZ], R4 ;  /* 0x00000004050075a7 */ /* 0x000e64000802017f */
[----:B-1----:R-:W-:Y:S05]  /*1a60*/  @!P1 BRA `(.L_x_26) ;  /* 0x0000008800cc9947 */ /* 0x002fea0003800000 */
.L_x_25:
[----:B------:R-:W-:Y:S01]  /*1a70*/  ULEA UR7, UR6, UR4, 0xb ;  /* 0x0000000406077291 */ /* 0x000fe2000f8e583f */
[----:B------:R-:W-:Y:S01]  /*1a80*/  WARPGROUP.ARRIVE ;  /* 0x00000000000079c5 */ /* 0x000fe20000000000 */
[----:B------:R-:W-:Y:S01]  /*1a90*/  ULEA UR12, UR6, UR5, 0xa ;  /* 0x00000005060c7291 */ /* 0x000fe2000f8e503f */
[----:B------:R-:W-:Y:S01]  /*1aa0*/  UMOV UR9, 0x40000040 ;  /* 0x4000004000097882 */ /* 0x000fe20000000000 */
[----:B------:R-:W-:-:S03]  /*1ab0*/  UMOV UR11, 0x40000040 ;  /* 0x40000040000b7882 */ /* 0x000fc60000000000 */
[----:B------:R-:W-:Y:S02]  /*1ac0*/  UMOV UR8, UR7 ;  /* 0x0000000700087c82 */ /* 0x000fe40008000000 */
[----:B------:R-:W-:Y:S02]  /*1ad0*/  UMOV UR10, UR12 ;  /* 0x0000000c000a7c82 */ /* 0x000fe40008000000 */
        /* <DEDUP_REMOVED lines=44> */
[----:B------:R-:W-:Y:S01]  /*1da0*/  BPT.TRAP 0x1 ;  /* 0x000000040000795c */ /* 0x000fe20000300000 */
.L_x_27:
[----:B------:R-:W-:-:S13]  /*1db0*/  ISETP.NE.AND P1, PT, R22, RZ, PT ;  /* 0x000000ff1600720c */ /* 0x000fda0003f25270 */
[----:B01----:R-:W-:-:S05]  /*1dc0*/  @P1 LEA R4, R3, R6, 0x3 ;  /* 0x0000000603041211 */ /* 0x003fca00078e18ff */
[----:B------:R-:W-:-:S05]  /*1dd0*/  @P1 VIADD R5, R4, 0x20 ;  /* 0x0000002004051836 */ /* 0x000fca0000000000 */
[----:B------:R-:W-:-:S04]  /*1de0*/  @P1 PRMT R5, R152, 0x654, R5 ;  /* 0x0000065498051816 */ /* 0x000fc80000000005 */
[----:B------:R0:W-:Y:S01]  /*1df0*/  @P1 SYNCS.ARRIVE.TRANS64.RED.A1T0 RZ, [R5+URZ], RZ ;  /* 0x000000ff05ff19a7 */ /* 0x0001e2000810043f */
[----:B------:R-:W-:-:S13]  /*1e00*/  ISETP.GT.U32.AND P1, PT, R19, 0x1, PT ;  /* 0x000000011300780c */ /* 0x000fda0003f24070 */
[----:B0-----:R-:W-:Y:S05]  /*1e10*/  @P1 BRA `(.L_x_28) ;  /* 0x0000000000041947 */ /* 0x001fea0003800000 */
[----:B------:R-:W-:Y:S01]  /*1e20*/  BPT.TRAP 0x1 ;  /* 0x000000040000795c */ /* 0x000fe20000300000 */
.L_x_28:
[----:B------:R-:W-:Y:S01]  /*1e30*/  UIADD3 UR6, UR6, 0x1, URZ ;  /* 0x0000000106067890 */ /* 0x000fe2000fffe03f */
[C---:B------:R-:W-:Y:S01]  /*1e40*/  ISETP.GT.AND P2, PT, R0.reuse, 0x1, PT ;  /* 0x000000010000780c */ /* 0x040fe20003f44270 */
[----:B------:R-:W-:Y:S01]  /*1e50*/  VIADD R3, R3, 0x1 ;  /* 0x0000000103037836 */ /* 0x000fe20000000000 */
[----:B------:R-:W-:Y:S01]  /*1e60*/  IADD3 R0, R0, -0x1, RZ ;  /* 0xffffffff00007810 */ /* 0x000fe20007ffe0ff */
[----:B------:R-:W-:-:S03]  /*1e70*/  UISETP.NE.AND UP0, UPT, UR6, 0x4, UPT ;  /* 0x000000040600788c */ /* 0x000fc6000bf05270 */
[C---:B------:R-:W-:Y:S01]  /*1e80*/  ISETP.NE.AND P1, PT, R3.reuse, 0x4, PT ;  /* 0x000000040300780c */ /* 0x040fe20003f25270 */
[----:B------:R-:W-:Y:S02]  /*1e90*/  USEL UR7, URZ, 0x1, UP0 ;  /* 0x000000013f077887 */ /* 0x000fe40008000000 */
[----:B------:R-:W-:Y:S01]  /*1ea0*/  USEL UR6, UR6, URZ, UP0 ;  /* 0x0000003f06067287 */ /* 0x000fe20008000000 */
[----:B------:R-:W-:-:S03]  /*1eb0*/  SEL R3, R3, RZ, P1 ;  /* 0x000000ff03037207 */ /* 0x000fc60000800000 */
[----:B------:R-:W-:Y:S01]  /*1ec0*/  LOP3.LUT R7, R7, UR7, RZ, 0x3c, !PT ;  /* 0x0000000707077c12 */ /* 0x000fe2000f8e3cff */
[----:B------:R-:W-:Y:S07]  /*1ed0*/  @P2 BRA `(.L_x_29) ;  /* 0xfffffff800a82947 */ /* 0x000fee000383ffff */
.L_x_22:
[----:B------:R-:W3:Y:S02]  /*1ee0*/  LDC R0, c[0x0][0x28c] ;  /* 0x0000a300ff007b82 */ /* 0x000ee40000000800 */
[----:B---3--:R-:W-:-:S13]  /*1ef0*/  ISETP.GE.AND P1, PT, R0, 0x1, PT ;  /* 0x000000010000780c */ /* 0x008fda0003f26270 */
[----:B------:R-:W-:Y:S05]  /*1f00*/  @!P1 BRA `(.L_x_30) ;  /* 0x0000000000409947 */ /* 0x000fea0003800000 */
[----:B------:R-:W-:Y:S05]  /*1f10*/  @!P0 BRA `(.L_x_31) ;  /* 0x0000000000048947 */ /* 0x000fea0003800000 */
[----:B------:R-:W-:Y:S01]  /*1f20*/  BPT.TRAP 0x1 ;  /* 0x000000040000795c */ /* 0x000fe20000300000 */
.L_x_31:
[----:B------:R-:W-:Y:S01]  /*1f30*/  ISETP.NE.AND P0, PT, R22, RZ, PT ;  /* 0x000000ff1600720c */ /* 0x000fe20003f05270 */
[----:B------:R-:W-:-:S12]  /*1f40*/  UISETP.LT.AND UP1, UPT, UR40, 0x1, UPT ;  /* 0x000000012800788c */ /* 0x000fd8000bf21270 */
[----:B------:R-:W-:-:S05]  /*1f50*/  VOTEU.ANY UP0, P0 ;  /* 0x00000000003f7886 */ /* 0x000fca0000000100 */
[----:B------:R-:W-:-:S04]  /*1f60*/  @UP0 USEL UR4, UR40, 0x1, UP1 ;  /* 0x0000000128040887 */ /* 0x000fc80008800000 */
[----:B------:R-:W-:-:S06]  /*1f70*/  @UP0 UIADD3 UR4, UR39, UR40, -UR4 ;  /* 0x0000002827040290 */ /* 0x000fcc000fffe804 */
[----:B------:R-:W-:-:S04]  /*1f80*/  IMAD.U32 R0, RZ, RZ, UR4 ;  /* 0x00000004ff007e24 */ /* 0x000fc8000f8e00ff */
[----:B------:R-:W-:-:S05]  /*1f90*/  @P0 IMAD.SHL.U32 R0, R0, 0x8, RZ ;  /* 0x0000000800000824 */ /* 0x000fca00078e00ff */
[----:B------:R-:W-:-:S04]  /*1fa0*/  @P0 LOP3.LUT R0, R0, 0x18, RZ, 0xc0, !PT ;  /* 0x0000001800000812 */ /* 0x000fc800078ec0ff */
[----:B------:R-:W-:-:S04]  /*1fb0*/  @P0 IADD3 R3, R6, 0x20, R0 ;  /* 0x0000002006030810 */ /* 0x000fc80007ffe000 */
[----:B------:R-:W-:-:S04]  /*1fc0*/  @P0 PRMT R3, R152, 0x654, R3 ;  /* 0x0000065498030816 */ /* 0x000fc80000000003 */
[----:B------:R3:W-:Y:S01]  /*1fd0*/  @P0 SYNCS.ARRIVE.TRANS64.RED.A1T0 RZ, [R3+URZ], RZ ;  /* 0x000000ff03ff09a7 */ /* 0x0007e2000810043f */
[----:B------:R-:W-:-:S13]  /*1fe0*/  ISETP.GT.U32.AND P0, PT, R19, 0x1, PT ;  /* 0x000000011300780c */ /* 0x000fda0003f04070 */
[----:B---3--:R-:W-:Y:S05]  /*1ff0*/  @P0 BRA `(.L_x_30) ;  /* 0x0000000000040947 */ /* 0x008fea0003800000 */
[----:B------:R-:W-:Y:S01]  /*2000*/  BPT.TRAP 0x1 ;  /* 0x000000040000795c */ /* 0x000fe20000300000 */
.L_x_30:
[----:B------:R-:W3:Y:S01]  /*2010*/  LDC R6, c[0x0][0x288] ;  /* 0x0000a200ff067b82 */ /* 0x000ee20000000800 */
[--C-:B------:R-:W-:Y:S01]  /*2020*/  SHF.R.U32.HI R0, RZ, 0x2, R18.reuse ;  /* 0x00000002ff007819 */ /* 0x100fe20000011612 */
[----:B------:R-:W-:Y:S01]  /*2030*/  UIADD3 UR39, UR40, UR39, URZ ;  /* 0x0000002728277290 */ /* 0x000fe2000fffe03f */
[----:B01----:R-:W-:Y:S01]  /*2040*/  SHF.R.U32.HI R5, RZ, 0x7, R18 ;  /* 0x00000007ff057819 */ /* 0x003fe20000011612 */
[----:B------:R-:W-:Y:S01]  /*2050*/  IMAD.SHL.U32 R13, R154, 0x80, RZ ;  /* 0x000000809a0d7824 */ /* 0x000fe200078e00ff */
[----:B------:R-:W-:Y:S01]  /*2060*/  LOP3.LUT R4, R18, 0x60, RZ, 0xc0, !PT ;  /* 0x0000006012047812 */ /* 0x000fe200078ec0ff */
[----:B------:R-:W-:Y:S01]  /*2070*/  USHF.R.U32.HI UR4, URZ, 0x2, UR39 ;  /* 0x000000023f047899 */ /* 0x000fe20008011627 */
[----:B------:R-:W-:Y:S01]  /*2080*/  LOP3.LUT R3, R0, 0x7, RZ, 0xc0, !PT ;  /* 0x0000000700037812 */ /* 0x000fe200078ec0ff */
[----:B------:R-:W-:Y:S01]  /*2090*/  ULDC UR8, c[0x0][0x284] ;  /* 0x0000a10000087ab9 */ /* 0x000fe20000000800 */
[----:B------:R-:W-:Y:S01]  /*20a0*/  LOP3.LUT R0, R5, 0x1, RZ, 0xc0, !PT ;  /* 0x0000000105007812 */ /* 0x000fe200078ec0ff */
[----:B------:R-:W-:Y:S01]  /*20b0*/  ULOP3.LUT UR4, UR4, 0x1, URZ, 0xc0, !UPT ;  /* 0x0000000104047892 */ /* 0x000fe2000f8ec03f */
[----:B------:R-:W-:Y:S01]  /*20c0*/  SHF.R.U32.HI R10, RZ, 0x1, R4 ;  /* 0x00000001ff0a7819 */ /* 0x000fe20000011604 */
[----:B------:R-:W-:Y:S01]  /*20d0*/  UISETP.GT.U32.AND UP1, UPT, UR39, 0x3, UPT ;  /* 0x000000032700788c */ /* 0x000fe2000bf24070 */
[----:B------:R-:W-:Y:S01]  /*20e0*/  SHF.L.U32 R4, R0, 0x6, RZ ;  /* 0x0000000600047819 */ /* 0x000fe200000006ff */
[----:B------:R-:W-:Y:S01]  /*20f0*/  UISETP.NE.U32.AND UP0, UPT, UR4, 0x1, UPT ;  /* 0x000000010400788c */ /* 0x000fe2000bf05070 */
[--C-:B------:R-:W-:Y:S01]  /*2100*/  IADD3 R5, RZ, -R10, -R3.reuse ;  /* 0x8000000aff057210 */ /* 0x100fe20007ffe803 */
[----:B------:R-:W-:Y:S01]  /*2110*/  ULDC.64 UR6, c[0x0][0x5d0] ;  /* 0x0001740000067ab9 */ /* 0x000fe20000000a00 */
[----:B--2---:R-:W-:Y:S01]  /*2120*/  LOP3.LUT R157, R4, 0x40, R3, 0xe2, !PT ;  /* 0x00000040049d7812 */ /* 0x004fe200078ee203 */
[----:B------:R-:W-:Y:S01]  /*2130*/  UISETP.LT.U32.AND UP1, UPT, UR40, 0x4, UP1 ;  /* 0x000000042800788c */ /* 0x000fe20008f21070 */
[----:B------:R-:W-:Y:S01]  /*2140*/  LOP3.LUT R3, R18, 0x3, RZ, 0xc0, !PT ;  /* 0x0000000312037812 */ /* 0x000fe200078ec0ff */
[----:B------:R-:W-:Y:S01]  /*2150*/  UISETP.GT.U32.AND UP0, UPT, UR40, 0x3, !UP0 ;  /* 0x000000032800788c */ /* 0x000fe2000c704070 */
[----:B------:R-:W-:Y:S01]  /*2160*/  SHF.R.S32.HI R21, RZ, 0x1f, R23 ;  /* 0x0000001fff157819 */ /* 0x000fe20000011417 */
[----:B------:R-:W-:Y:S01]  /*2170*/  IMAD R0, R0, -0x40, R5 ;  /* 0xffffffc000007824 */ /* 0x000fe200078e0205 */
[----:B------:R-:W-:Y:S01]  /*2180*/  USEL UR5, URZ, 0x1, !UP1 ;  /* 0x000000013f057887 */ /* 0x000fe2000c800000 */
[----:B---3--:R-:W-:Y:S01]  /*2190*/  IMAD R12, R3, -0x2, R6 ;  /* 0xfffffffe030c7824 */ /* 0x008fe200078e0206 */
[----:B------:R-:W-:Y:S01]  /*21a0*/  ISETP.GE.AND P0, PT, R13, R6, PT ;  /* 0x000000060d00720c */ /* 0x000fe20003f06270 */
[----:B------:R-:W-:Y:S01]  /*21b0*/  IMAD.SHL.U32 R6, R18, 0x2, RZ ;  /* 0x0000000212067824 */ /* 0x000fe200078e00ff */
[----:B------:R-:W-:Y:S01]  /*21c0*/  SHF.L.U32 R3, R153, 0x8, RZ ;  /* 0x0000000899037819 */ /* 0x000fe200000006ff */
[----:B------:R-:W-:Y:S01]  /*21d0*/  IMAD R4, R21, UR6, RZ ;  /* 0x0000000615047c24 */ /* 0x000fe2000f8e02ff */
[----:B------:R-:W-:Y:S01]  /*21e0*/  USEL UR4, URZ, 0x1, !UP0 ;  /* 0x000000013f047887 */ /* 0x000fe2000c000000 */
[----:B------:R-:W-:Y:S01]  /*21f0*/  IMAD.WIDE R8, R153, 0x100, RZ ;  /* 0x0000010099087825 */ /* 0x000fe200078e02ff */
[----:B------:R-:W-:Y:S01]  /*2200*/  ISETP.GE.OR P0, PT, R3, UR8, P0 ;  /* 0x0000000803007c0c */ /* 0x000fe20008706670 */
[----:B------:R-:W-:Y:S01]  /*2210*/  ULOP3.LUT UR39, UR39, 0x3, URZ, 0xc0, !UPT ;  /* 0x0000000327277892 */ /* 0x000fe2000f8ec03f */
[----:B------:R-:W-:Y:S01]  /*2220*/  LOP3.LUT R6, R13, 0x6, R6, 0xf8, !PT ;  /* 0x000000060d067812 */ /* 0x000fe200078ef806 */
[----:B------:R-:W-:Y:S01]  /*2230*/  IMAD R11, R23, UR7, R4 ;  /* 0x00000007170b7c24 */ /* 0x000fe2000f8e0204 */
[----:B------:R-:W-:Y:S01]  /*2240*/  ULOP3.LUT UR38, UR4, UR38, UR5, 0x96, !UPT ;  /* 0x0000002604267292 */ /* 0x000fe2000f8e9605 */
[----:B------:R-:W-:Y:S01]  /*2250*/  IADD3 R3, -R3, UR8, R0 ;  /* 0x0000000803037c10 */ /* 0x000fe2000fffe100 */
[----:B------:R-:W-:Y:S01]  /*2260*/  IMAD.IADD R0, R12, 0x1, -R13 ;  /* 0x000000010c007824 */ /* 0x000fe200078e0a0d */
[----:B------:R-:W-:-:S02]  /*2270*/  SHF.R.S32.HI R7, RZ, 0x1f, R6 ;  /* 0x0000001fff077819 */ /* 0x000fc40000011406 */
[----:B------:R-:W-:Y:S02]  /*2280*/  LOP3.LUT R157, R8, R157, R10, 0xfe, !PT ;  /* 0x0000009d089d7212 */ /* 0x000fe400078efe0a */
[----:B------:R-:W-:Y:S01]  /*2290*/  MOV R153, 0xffffffff ;  /* 0xffffffff00997802 */ /* 0x000fe20000000f00 */
[----:B------:R-:W-:-:S04]  /*22a0*/  IMAD.WIDE.U32 R4, R23, UR6, R6 ;  /* 0x0000000617047c25 */ /* 0x000fc8000f8e0006 */
[----:B------:R-:W-:Y:S02]  /*22b0*/  IMAD.IADD R11, R5, 0x1, R11 ;  /* 0x00000001050b7824 */ /* 0x000fe400078e020b */
[----:B------:R-:W-:Y:S01]  /*22c0*/  IMAD.MOV.U32 R10, RZ, RZ, R4 ;  /* 0x000000ffff0a7224 */ /* 0x000fe200078e0004 */
[----:B------:R-:W-:Y:S06]  /*22d0*/  @P0 BRA `(.L_x_32) ;  /* 0x0000006400840947 */ /* 0x000fec0003800000 */
[----:B------:R-:W0:Y:S01]  /*22e0*/  LDC.64 R4, c[0x0][0x5c8] ;  /* 0x00017200ff047b82 */ /* 0x000e220000000a00 */
[----:B-----5:R-:W-:Y:S01]  /*22f0*/  FSETP.NEU.AND P1, PT, R156, RZ, PT ;  /* 0x000000ff9c00720b */ /* 0x020fe20003f2d000 */
[----:B------:R-:W-:Y:S01]  /*2300*/  BSSY B0, `(.L_x_32) ;  /* 0x000065e000007945 */ /* 0x000fe20003800000 */
[----:B------:R-:W-:-:S04]  /*2310*/  ISETP.GT.AND P0, PT, R3, RZ, PT ;  /* 0x000000ff0300720c */ /* 0x000fc80003f04270 */
[----:B------:R-:W-:Y:S01]  /*2320*/  ISETP.GT.AND P3, PT, R0, RZ, P0 ;  /* 0x000000ff0000720c */ /* 0x000fe20000764270 */
[-C--:B0-----:R-:W-:Y:S02]  /*2330*/  IMAD R12, R9, R4.reuse, RZ ;  /* 0x00000004090c7224 */ /* 0x081fe400078e02ff */
[----:B------:R-:W-:-:S04]  /*2340*/  IMAD.WIDE.U32 R170, R157, R4, R10 ;  /* 0x000000049daa7225 */ /* 0x000fc800078e000a */
[----:B------:R-:W-:-:S04]  /*2350*/  IMAD R11, R157, R5, R12 ;  /* 0x000000059d0b7224 */ /* 0x000fc800078e020c */
[----:B------:R-:W-:Y:S01]  /*2360*/  IMAD.IADD R173, R171, 0x1, R11 ;  /* 0x00000001abad7824 */ /* 0x000fe200078e020b */
[----:B------:R-:W-:Y:S06]  /*2370*/  @!P1 BRA `(.L_x_33) ;  /* 0x0000004800349947 */ /* 0x000fec0003800000 */
[----:B------:R-:W0:Y:S01]  /*2380*/  LDC.64 R14, c[0x0][0x5b8] ;  /* 0x00016e00ff0e7b82 */ /* 0x000e220000000a00 */
[----:B------:R-:W-:-:S07]  /*2390*/  ULDC.64 UR4, c[0x0][0x5c0] ;  /* 0x0001700000047ab9 */ /* 0x000fce0000000a00 */
[----:B------:R-:W1:Y:S08]  /*23a0*/  LDC.64 R158, c[0x0][0x5b0] ;  /* 0x00016c00ff9e7b82 */ /* 0x000e700000000a00 */
[----:B------:R-:W2:Y:S01]  /*23b0*/  LDC.64 R10, c[0x0][0x5a8] ;  /* 0x00016a00ff0a7b82 */ /* 0x000ea20000000a00 */
[-C--:B0-----:R-:W-:Y:S02]  /*23c0*/  IMAD R12, R21, R14.reuse, RZ ;  /* 0x0000000e150c7224 */ /* 0x081fe400078e02ff */
[----:B------:R-:W-:-:S04]  /*23d0*/  IMAD.WIDE.U32 R160, R23, R14, R6 ;  /* 0x0000000e17a07225 */ /* 0x000fc800078e0006 */
[----:B------:R-:W-:Y:S02]  /*23e0*/  IMAD R15, R23, R15, R12 ;  /* 0x0000000f170f7224 */ /* 0x000fe400078e020c */
[-C--:B-1----:R-:W-:Y:S02]  /*23f0*/  IMAD R12, R9, R158.reuse, RZ ;  /* 0x0000009e090c7224 */ /* 0x082fe400078e02ff */
[----:B------:R-:W-:Y:S01]  /*2400*/  IMAD.MOV.U32 R20, RZ, RZ, R160 ;  /* 0x000000ffff147224 */ /* 0x000fe200078e00a0 */
[----:B------:R-:W-:Y:S01]  /*2410*/  IADD3 R21, R161, R15, RZ ;  /* 0x0000000fa1157210 */ /* 0x000fe20007ffe0ff */
[C---:B------:R-:W-:Y:S02]  /*2420*/  IMAD R171, R157.reuse, R159, R12 ;  /* 0x0000009f9dab7224 */ /* 0x040fe400078e020c */
[----:B------:R-:W-:-:S04]  /*2430*/  IMAD.WIDE.U32 R12, R157, R158, R20 ;  /* 0x0000009e9d0c7225 */ /* 0x000fc800078e0014 */
[----:B------:R-:W-:Y:S01]  /*2440*/  IMAD.IADD R13, R13, 0x1, R171 ;  /* 0x000000010d0d7824 */ /* 0x000fe200078e02ab */
[----:B--2---:R-:W-:-:S04]  /*2450*/  LEA R164, P1, R12, R10, 0x2 ;  /* 0x0000000a0ca47211 */ /* 0x004fc800078210ff */
[----:B------:R-:W-:-:S05]  /*2460*/  LEA.HI.X R165, R12, R11, R13, 0x2, P1 ;  /* 0x0000000b0ca57211 */ /* 0x000fca00008f140d */
[----:B------:R0:W2:Y:S01]  /*2470*/  @P3 LDG.E.LTC128B R169, desc[UR36][R164.64] ;  /* 0x00000024a4a93981 */ /* 0x0000a2000c1e1920 */
[----:B------:R-:W-:Y:S01]  /*2480*/  IMAD.WIDE.U32 R162, R157, R158, R6 ;  /* 0x0000009e9da27225 */ /* 0x000fe200078e0006 */
[----:B------:R-:W-:Y:S01]  /*2490*/  LEA R12, P1, R170, UR4, 0x2 ;  /* 0x00000004aa0c7c11 */ /* 0x000fe2000f8210ff */
[----:B------:R-:W-:Y:S01]  /*24a0*/  BSSY B1, `(.L_x_34) ;  /* 0x0000016000017945 */ /* 0x000fe20003800000 */
[----:B------:R-:W-:Y:S02]  /*24b0*/  ISETP.GT.AND P5, PT, R0, 0x1, P0 ;  /* 0x000000010000780c */ /* 0x000fe400007a4270 */
[----:B------:R-:W-:Y:S02]  /*24c0*/  IADD3 R163, R171, R163, RZ ;  /* 0x000000a3aba37210 */ /* 0x000fe40007ffe0ff */
[----:B------:R-:W-:Y:S01]  /*24d0*/  LEA.HI.X R13, R170, UR5, R173, 0x2, P1 ;  /* 0x00000005aa0d7c11 */ /* 0x000fe200088f14ad */
[----:B------:R-:W-:Y:S01]  /*24e0*/  IMAD.WIDE.U32 R166, R23, R14, R162 ;  /* 0x0000000e17a67225 */ /* 0x000fe200078e00a2 */
[----:B------:R-:W-:-:S03]  /*24f0*/  SHF.L.U64.HI R163, R158, 0x3, R159 ;  /* 0x000000039ea37819 */ /* 0x000fc6000001029f */
[----:B------:R-:W-:Y:S01]  /*2500*/  IMAD.SHL.U32 R162, R158, 0x8, RZ ;  /* 0x000000089ea27824 */ /* 0x000fe200078e00ff */
[----:B0-----:R-:W-:Y:S01]  /*2510*/  LEA R164, P1, R166, R10, 0x2 ;  /* 0x0000000aa6a47211 */ /* 0x001fe200078210ff */
[----:B------:R-:W-:Y:S02]  /*2520*/  IMAD.IADD R154, R15, 0x1, R167 ;  /* 0x000000010f9a7824 */ /* 0x000fe400078e02a7 */
[----:B------:R-:W-:-:S05]  /*2530*/  IMAD.WIDE.U32 R174, R157, R158, R162 ;  /* 0x0000009e9dae7225 */ /* 0x000fca00078e00a2 */
[----:B------:R-:W-:Y:S01]  /*2540*/  IADD3 R171, R171, R175, RZ ;  /* 0x000000afabab7210 */ /* 0x000fe20007ffe0ff */
[----:B--2---:R-:W-:-:S04]  /*2550*/  FMUL R165, R169, R156 ;  /* 0x0000009ca9a57220 */ /* 0x004fc80000400000 */
[----:B------:R-:W-:Y:S01]  /*2560*/  FFMA R167, R88, R155, R165 ;  /* 0x0000009b58a77223 */ /* 0x000fe200000000a5 */
[----:B------:R-:W-:Y:S02]  /*2570*/  LEA.HI.X R165, R166, R11, R154, 0x2, P1 ;  /* 0x0000000ba6a57211 */ /* 0x000fe400008f149a */
[----:B------:R-:W-:Y:S02]  /*2580*/  IADD3 R154, P4, R160, R174, RZ ;  /* 0x000000aea09a7210 */ /* 0x000fe40007f9e0ff */
[----:B------:R-:W-:Y:S01]  /*2590*/  ISETP.GT.AND P1, PT, R3, 0x8, PT ;  /* 0x000000080300780c */ /* 0x000fe20003f24270 */
[----:B------:R0:W-:Y:S01]  /*25a0*/  @P3 STG.E desc[UR36][R12.64], R167 ;  /* 0x000000a70c003986 */ /* 0x0001e2000c101924 */
[----:B------:R-:W-:Y:S01]  /*25b0*/  LEA R172, P3, R154, R10, 0x2 ;  /* 0x0000000a9aac7211 */ /* 0x000fe200078610ff */
[----:B------:R-:W-:Y:S01]  /*25c0*/  IMAD.X R166, R171, 0x1, R21, P4 ;  /* 0x00000001aba67824 */ /* 0x000fe200020e0615 */
[----:B------:R-:W-:Y:S01]  /*25d0*/  ISETP.GT.AND P2, PT, R0, RZ, P1 ;  /* 0x000000ff0000720c */ /* 0x000fe20000f44270 */
[----:B------:R-:W-:-:S12]  /*25e0*/  @!P5 BRA `(.L_x_35) ;  /* 0x000000000004d947 */ /* 0x000fd80003800000 */
[----:B------:R1:W5:Y:S02]  /*25f0*/  LDG.E.LTC128B R169, desc[UR36][R164.64+0x4] ;  /* 0x00000424a4a97981 */ /* 0x000364000c1e1920 */
.L_x_35:
[----:B------:R-:W-:Y:S05]  /*2600*/  BSYNC B1 ;  /* 0x0000000000017941 */ /* 0x000fea0003800000 */
.L_x_34:
[----:B-----5:R-:W-:Y:S01]  /*2610*/  FMUL R88, R169, R156 ;  /* 0x0000009ca9587220 */ /* 0x020fe20000400000 */
[----:B------:R-:W-:Y:S01]  /*2620*/  IMAD.MOV.U32 R177, RZ, RZ, R169 ;  /* 0x000000ffffb17224 */ /* 0x000fe200078e00a9 */
[----:B------:R-:W-:Y:S02]  /*2630*/  LEA.HI.X R173, R154, R11, R166, 0x2, P3 ;  /* 0x0000000b9aad7211 */ /* 0x000fe400018f14a6 */
[----:B------:R-:W-:-:S05]  /*2640*/  FFMA R179, R89, R155, R88 ;  /* 0x0000009b59b37223 */ /* 0x000fca0000000058 */
[----:B------:R2:W-:Y:S04]  /*2650*/  @P5 STG.E desc[UR36][R12.64+0x4], R179 ;  /* 0x000004b30c005986 */ /* 0x0005e8000c101924 */
[----:B------:R-:W3:Y:S01]  /*2660*/  @P2 LDG.E.LTC128B R177, desc[UR36][R172.64] ;  /* 0x00000024acb12981 */ /* 0x000ee2000c1e1920 */
[----:B------:R-:W-:Y:S01]  /*2670*/  IADD3 R174, P3, R6, R174, RZ ;  /* 0x000000ae06ae7210 */ /* 0x000fe20007f7e0ff */
[C---:B0-----:R-:W-:Y:S01]  /*2680*/  IMAD.SHL.U32 R167, R4.reuse, 0x20, RZ ;  /* 0x0000002004a77824 */ /* 0x041fe200078e00ff */
[----:B------:R-:W-:Y:S01]  /*2690*/  SHF.L.U64.HI R169, R4, 0x5, R5 ;  /* 0x0000000504a97819 */ /* 0x000fe20000010205 */
[----:B------:R-:W-:Y:S01]  /*26a0*/  BSSY B1, `(.L_x_36) ;  /* 0x000000e000017945 */ /* 0x000fe20003800000 */
[----:B------:R-:W-:Y:S02]  /*26b0*/  IADD3.X R175, R7, R171, RZ, P3, !PT ;  /* 0x000000ab07af7210 */ /* 0x000fe40001ffe4ff */
[----:B------:R-:W-:-:S02]  /*26c0*/  IADD3 R170, P4, R167, R12, RZ ;  /* 0x0000000ca7aa7210 */ /* 0x000fc40007f9e0ff */
[----:B------:R-:W-:Y:S01]  /*26d0*/  ISETP.GT.AND P3, PT, R0, 0x1, P1 ;  /* 0x000000010000780c */ /* 0x000fe20000f64270 */
[----:B------:R-:W-:Y:S01]  /*26e0*/  IMAD.WIDE.U32 R174, R23, R14, R174 ;  /* 0x0000000e17ae7225 */ /* 0x000fe200078e00ae */
[----:B------:R-:W-:-:S03]  /*26f0*/  IADD3.X R171, R169, R13, RZ, P4, !PT ;  /* 0x0000000da9ab7210 */ /* 0x000fc600027fe4ff */
[----:B------:R-:W-:Y:S01]  /*2700*/  IMAD.IADD R89, R15, 0x1, R175 ;  /* 0x000000010f597824 */ /* 0x000fe200078e02af */
[----:B------:R-:W-:-:S04]  /*2710*/  LEA R88, P5, R174, R10, 0x2 ;  /* 0x0000000aae587211 */ /* 0x000fc800078a10ff */
[----:B------:R-:W-:Y:S01]  /*2720*/  LEA.HI.X R89, R174, R11, R89, 0x2, P5 ;  /* 0x0000000bae597211 */ /* 0x000fe200028f1459 */
[----:B---3--:R-:W-:-:S04]  /*2730*/  FMUL R175, R177, R156 ;  /* 0x0000009cb1af7220 */ /* 0x008fc80000400000 */
[----:B------:R-:W-:-:S05]  /*2740*/  FFMA R175, R90, R155, R175 ;  /* 0x0000009b5aaf7223 */ /* 0x000fca00000000af */
[----:B------:R2:W-:Y:S01]  /*2750*/  @P2 STG.E desc[UR36][R170.64], R175 ;  /* 0x000000afaa002986 */ /* 0x0005e2000c101924 */
[----:B------:R-:W-:Y:S05]  /*2760*/  @!P3 BRA `(.L_x_37) ;  /* 0x000000000004b947 */ /* 0x000fea0003800000 */
[----:B------:R0:W5:Y:S02]  /*2770*/  LDG.E.LTC128B R177, desc[UR36][R88.64+0x4] ;  /* 0x0000042458b17981 */ /* 0x000164000c1e1920 */
.L_x_37:
[----:B------:R-:W-:Y:S05]  /*2780*/  BSYNC B1 ;  /* 0x0000000000017941 */ /* 0x000fea0003800000 */
.L_x_36:
[----:B-----5:R-:W-:Y:S01]  /*2790*/  FMUL R90, R177, R156 ;  /* 0x0000009cb15a7220 */ /* 0x020fe20000400000 */
[----:B------:R-:W-:Y:S01]  /*27a0*/  ISETP.GT.AND P2, PT, R0, 0x8, P0 ;  /* 0x000000080000780c */ /* 0x000fe20000744270 */
[----:B------:R-:W-:Y:S02]  /*27b0*/  BSSY B1, `(.L_x_38) ;  /* 0x0000007000017945 */ /* 0x000fe40003800000 */
[----:B------:R-:W-:Y:S01]  /*27c0*/  FFMA R173, R91, R155, R90 ;  /* 0x0000009b5bad7223 */ /* 0x000fe2000000005a */
[----:B------:R-:W-:Y:S02]  /*27d0*/  @P3 IMAD.MOV.U32 R90, RZ, RZ, R170 ;  /* 0x000000ffff5a3224 */ /* 0x000fe400078e00aa */
[----:B------:R-:W-:-:S05]  /*27e0*/  @P3 IMAD.MOV.U32 R91, RZ, RZ, R171 ;  /* 0x000000ffff5b3224 */ /* 0x000fca00078e00ab */
[----:B------:R3:W-:Y:S02]  /*27f0*/  @P3 STG.E desc[UR36][R90.64+0x4], R173 ;  /* 0x000004ad5a003986 */ /* 0x0007e4000c101924 */
[----:B------:R-:W-:Y:S05]  /*2800*/  @!P2 BRA `(.L_x_39) ;  /* 0x000000000004a947 */ /* 0x000fea0003800000 */
[----:B------:R4:W5:Y:S02]  /*2810*/  LDG.E.LTC128B R177, desc[UR36][R164.64+0x20] ;  /* 0x00002024a4b17981 */ /* 0x000964000c1e1920 */
.L_x_39:
[----:B------:R-:W-:Y:S05]  /*2820*/  BSYNC B1 ;  /* 0x0000000000017941 */ /* 0x000fea0003800000 */
.L_x_38:
[----:B---3-5:R-:W-:Y:S01]  /*2830*/  FMUL R91, R177, R156 ;  /* 0x0000009cb15b7220 */ /* 0x028fe20000400000 */
[----:B------:R-:W-:Y:S01]  /*2840*/  ISETP.GT.AND P3, PT, R0, 0x9, P0 ;  /* 0x000000090000780c */ /* 0x000fe20000764270 */
[----:B------:R-:W-:Y:S02]  /*2850*/  BSSY B1, `(.L_x_40) ;  /* 0x0000005000017945 */ /* 0x000fe40003800000 */
[----:B------:R-:W-:-:S05]  /*2860*/  FFMA R91, R92, R155, R91 ;  /* 0x0000009b5c5b7223 */ /* 0x000fca000000005b */
[----:B------:R3:W-:Y:S05]  /*2870*/  @P2 STG.E desc[UR36][R12.64+0x20], R91 ;  /* 0x0000205b0c002986 */ /* 0x0007ea000c101924 */
[----:B------:R-:W-:Y:S05]  /*2880*/  @!P3 BRA `(.L_x_41) ;  /* 0x000000000004b947 */ /* 0x000fea0003800000 */
[----:B------:R0:W5:Y:S02]  /*2890*/  LDG.E.LTC128B R177, desc[UR36][R164.64+0x24] ;  /* 0x00002424a4b17981 */ /* 0x000164000c1e1920 */
.L_x_41:
[----:B------:R-:W-:Y:S05]  /*28a0*/  BSYNC B1 ;  /* 0x0000000000017941 */ /* 0x000fea0003800000 */
.L_x_40:
[----:B-----5:R-:W-:Y:S01]  /*28b0*/  FMUL R90, R177, R156 ;  /* 0x0000009cb15a7220 */ /* 0x020fe20000400000 */
[----:B------:R-:W-:Y:S01]  /*28c0*/  ISETP.GT.AND P2, PT, R0, 0x8, P1 ;  /* 0x000000080000780c */ /* 0x000fe20000f44270 */
[----:B------:R-:W-:Y:S02]  /*28d0*/  BSSY B1, `(.L_x_42) ;  /* 0x0000005000017945 */ /* 0x000fe40003800000 */
[----:B------:R-:W-:-:S05]  /*28e0*/  FFMA R93, R93, R155, R90 ;  /* 0x0000009b5d5d7223 */ /* 0x000fca000000005a */
[----:B------:R0:W-:Y:S05]  /*28f0*/  @P3 STG.E desc[UR36][R12.64+0x24], R93 ;  /* 0x0000245d0c003986 */ /* 0x0001ea000c101924 */
[----:B------:R-:W-:Y:S05]  /*2900*/  @!P2 BRA `(.L_x_43) ;  /* 0x000000000004a947 */ /* 0x000fea0003800000 */
[----:B------:R0:W5:Y:S02]  /*2910*/  LDG.E.LTC128B R177, desc[UR36][R88.64+0x20] ;  /* 0x0000202458b17981 */ /* 0x000164000c1e1920 */
.L_x_43:
[----:B------:R-:W-:Y:S05]  /*2920*/  BSYNC B1 ;  /* 0x0000000000017941 */ /* 0x000fea0003800000 */
.L_x_42:
[----:B---3-5:R-:W-:Y:S01]  /*2930*/  FMUL R91, R177, R156 ;  /* 0x0000009cb15b7220 */ /* 0x028fe20000400000 */
[----:B------:R-:W-:Y:S01]  /*2940*/  @P2 MOV R90, R170 ;  /* 0x000000aa005a2202 */ /* 0x000fe20000000f00 */
[----:B------:R-:W-:Y:S01]  /*2950*/  BSSY B1, `(.L_x_44) ;  /* 0x0000007000017945 */ /* 0x000fe20003800000 */
[----:B------:R-:W-:Y:S01]  /*2960*/  ISETP.GT.AND P3, PT, R0, 0x9, P1 ;  /* 0x000000090000780c */ /* 0x000fe20000f64270 */
[----:B0-----:R-:W-:Y:S01]  /*2970*/  FFMA R93, R94, R155, R91 ;  /* 0x0000009b5e5d7223 */ /* 0x001fe2000000005b */
[----:B------:R-:W-:-:S05]  /*2980*/  @P2 IMAD.MOV.U32 R91, RZ, RZ, R171 ;  /* 0x000000ffff5b2224 */ /* 0x000fca00078e00ab */
[----:B------:R0:W-:Y:S06]  /*2990*/  @P2 STG.E desc[UR36][R90.64+0x20], R93 ;  /* 0x0000205d5a002986 */ /* 0x0001ec000c101924 */
[----:B------:R-:W-:Y:S05]  /*29a0*/  @!P3 BRA `(.L_x_45) ;  /* 0x000000000004b947 */ /* 0x000fea0003800000 */
[----:B------:R3:W5:Y:S02]  /*29b0*/  LDG.E.LTC128B R177, desc[UR36][R88.64+0x24] ;  /* 0x0000242458b17981 */ /* 0x000764000c1e1920 */
.L_x_45:
[----:B------:R-:W-:Y:S05]  /*29c0*/  BSYNC B1 ;  /* 0x0000000000017941 */ /* 0x000fea0003800000 */
.L_x_44:
[----:B0----5:R-:W-:Y:S01]  /*29d0*/  FMUL R90, R177, R156 ;  /* 0x0000009cb15a7220 */ /* 0x021fe20000400000 */
[----:B------:R-:W-:Y:S01]  /*29e0*/  @P3 MOV R91, R171 ;  /* 0x000000ab005b3202 */ /* 0x000fe20000000f00 */
[----:B------:R-:W-:Y:S01]  /*29f0*/  BSSY B1, `(.L_x_46) ;  /* 0x0000007000017945 */ /* 0x000fe20003800000 */
[----:B------:R-:W-:Y:S01]  /*2a00*/  ISETP.GT.AND P2, PT, R0, 0x10, P0 ;  /* 0x000000100000780c */ /* 0x000fe20000744270 */
[----:B------:R-:W-:Y:S01]  /*2a10*/  FFMA R95, R95, R155, R90 ;  /* 0x0000009b5f5f7223 */ /* 0x000fe2000000005a */
[----:B------:R-:W-:-:S05]  /*2a20*/  @P3 IMAD.MOV.U32 R90, RZ, RZ, R170 ;  /* 0x000000ffff5a3224 */ /* 0x000fca00078e00aa */
[----:B------:R0:W-:Y:S06]  /*2a30*/  @P3 STG.E desc[UR36][R90.64+0x24], R95 ;  /* 0x0000245f5a003986 */ /* 0x0001ec000c101924 */
[----:B------:R-:W-:Y:S05]  /*2a40*/  @!P2 BRA `(.L_x_47) ;  /* 0x000000000004a947 */ /* 0x000fea0003800000 */
[----:B------:R0:W5:Y:S02]  /*2a50*/  LDG.E.LTC128B R177, desc[UR36][R164.64+0x40] ;  /* 0x00004024a4b17981 */ /* 0x000164000c1e1920 */
.L_x_47:
[----:B------:R-:W-:Y:S05]  /*2a60*/  BSYNC B1 ;  /* 0x0000000000017941 */ /* 0x000fea0003800000 */
.L_x_46:
[----:B0----5:R-:W-:Y:S01]  /*2a70*/  FMUL R91, R177, R156 ;  /* 0x0000009cb15b7220 */ /* 0x021fe20000400000 */
[----:B------:R-:W-:Y:S01]  /*2a80*/  ISETP.GT.AND P3, PT, R0, 0x11, P0 ;  /* 0x000000110000780c */ /* 0x000fe20000764270 */
[----:B------:R-:W-:Y:S02]  /*2a90*/  BSSY B1, `(.L_x_48) ;  /* 0x0000005000017945 */ /* 0x000fe40003800000 */
[----:B------:R-:W-:-:S05]  /*2aa0*/  FFMA R91, R96, R155, R91 ;  /* 0x0000009b605b7223 */ /* 0x000fca000000005b */
[----:B------:R0:W-:Y:S05]  /*2ab0*/  @P2 STG.E desc[UR36][R12.64+0x40], R91 ;  /* 0x0000405b0c002986 */ /* 0x0001ea000c101924 */
[----:B------:R-:W-:Y:S05]  /*2ac0*/  @!P3 BRA `(.L_x_49) ;  /* 0x000000000004b947 */ /* 0x000fea0003800000 */
[----:B------:R0:W5:Y:S02]  /*2ad0*/  LDG.E.LTC128B R177, desc[UR36][R164.64+0x44] ;  /* 0x00004424a4b17981 */ /* 0x000164000c1e1920 */
.L_x_49:
[----:B------:R-:W-:Y:S05]  /*2ae0*/  BSYNC B1 ;  /* 0x0000000000017941 */ /* 0x000fea0003800000 */
.L_x_48:
[----:B-----5:R-:W-:Y:S01]  /*2af0*/  FMUL R90, R177, R156 ;  /* 0x0000009cb15a7220 */ /* 0x020fe20000400000 */
[----:B------:R-:W-:Y:S01]  /*2b00*/  ISETP.GT.AND P2, PT, R0, 0x10, P1 ;  /* 0x000000100000780c */ /* 0x000fe20000f44270 */
[----:B------:R-:W-:Y:S02]  /*2b10*/  BSSY B1, `(.L_x_50) ;  /* 0x0000005000017945 */ /* 0x000fe40003800000 */
[----:B------:R-:W-:-:S05]  /*2b20*/  FFMA R97, R97, R155, R90 ;  /* 0x0000009b61617223 */ /* 0x000fca000000005a */
[----:B------:R0:W-:Y:S05]  /*2b30*/  @P3 STG.E desc[UR36][R12.64+0x44], R97 ;  /* 0x000044610c003986 */ /* 0x0001ea000c101924 */
[----:B------:R-:W-:Y:S05]  /*2b40*/  @!P2 BRA `(.L_x_51) ;  /* 0x000000000004a947 */ /* 0x000fea0003800000 */
[----:B------:R0:W5:Y:S02]  /*2b50*/  LDG.E.LTC128B R177, desc[UR36][R88.64+0x40] ;  /* 0x0000402458b17981 */ /* 0x000164000c1e1920 */
.L_x_51:
[----:B------:R-:W-:Y:S05]  /*2b60*/  BSYNC B1 ;  /* 0x0000000000017941 */ /* 0x000fea0003800000 */
.L_x_50:
[----:B0----5:R-:W-:Y:S01]  /*2b70*/  FMUL R91, R177, R156 ;  /* 0x0000009cb15b7220 */ /* 0x021fe20000400000 */
[----:B------:R-:W-:Y:S01]  /*2b80*/  @P2 IMAD.MOV.U32 R90, RZ, RZ, R170 ;  /* 0x000000ffff5a2224 */ /* 0x000fe200078e00aa */
[----:B------:R-:W-:Y:S01]  /*2b90*/  ISETP.GT.AND P3, PT, R0, 0x11, P1 ;  /* 0x000000110000780c */ /* 0x000fe20000f64270 */
[----:B------:R-:W-:Y:S01]  /*2ba0*/  BSSY B1, `(.L_x_52) ;  /* 0x0000006000017945 */ /* 0x000fe20003800000 */
[----:B------:R-:W-:Y:S01]  /*2bb0*/  FFMA R93, R98, R155, R91 ;  /* 0x0000009b625d7223 */ /* 0x000fe2000000005b */
[----:B------:R-:W-:-:S05]  /*2bc0*/  @P2 IMAD.MOV.U32 R91, RZ, RZ, R171 ;  /* 0x000000ffff5b2224 */ /* 0x000fca00078e00ab */
[----:B------:R0:W-:Y:S05]  /*2bd0*/  @P2 STG.E desc[UR36][R90.64+0x40], R93 ;  /* 0x0000405d5a002986 */ /* 0x0001ea000c101924 */
[----:B------:R-:W-:Y:S05]  /*2be0*/  @!P3 BRA `(.L_x_53) ;  /* 0x000000000004b947 */ /* 0x000fea0003800000 */
[----:B------:R0:W5:Y:S02]  /*2bf0*/  LDG.E.LTC128B R177, desc[UR36][R88.64+0x44] ;  /* 0x0000442458b17981 */ /* 0x000164000c1e1920 */
.L_x_53:
[----:B------:R-:W-:Y:S05]  /*2c00*/  BSYNC B1 ;  /* 0x0000000000017941 */ /* 0x000fea0003800000 */
.L_x_52:
[----:B0----5:R-:W-:Y:S01]  /*2c10*/  FMUL R90, R177, R156 ;  /* 0x0000009cb15a7220 */ /* 0x021fe20000400000 */
[----:B------:R-:W-:Y:S01]  /*2c20*/  @P3 IMAD.MOV.U32 R91, RZ, RZ, R171 ;  /* 0x000000ffff5b3224 */ /* 0x000fe200078e00ab */
[----:B------:R-:W-:Y:S01]  /*2c30*/  ISETP.GT.AND P2, PT, R0, 0x18, P0 ;  /* 0x000000180000780c */ /* 0x000fe20000744270 */
[----:B------:R-:W-:Y:S01]  /*2c40*/  BSSY B1, `(.L_x_54) ;  /* 0x0000006000017945 */ /* 0x000fe20003800000 */
[----:B------:R-:W-:Y:S01]  /*2c50*/  FFMA R99, R99, R155, R90 ;  /* 0x0000009b63637223 */ /* 0x000fe2000000005a */
[----:B------:R-:W-:-:S05]  /*2c60*/  @P3 MOV R90, R170 ;  /* 0x000000aa005a3202 */ /* 0x000fca0000000f00 */
[----:B------:R0:W-:Y:S05]  /*2c70*/  @P3 STG.E desc[UR36][R90.64+0x44], R99 ;  /* 0x000044635a003986 */ /* 0x0001ea000c101924 */
[----:B------:R-:W-:Y:S05]  /*2c80*/  @!P2 BRA `(.L_x_55) ;  /* 0x000000000004a947 */ /* 0x000fea0003800000 */
[----:B------:R0:W5:Y:S02]  /*2c90*/  LDG.E.LTC128B R177, desc[UR36][R164.64+0x60] ;  /* 0x00006024a4b17981 */ /* 0x000164000c1e1920 */
.L_x_55:
[----:B------:R-:W-:Y:S05]  /*2ca0*/  BSYNC B1 ;  /* 0x0000000000017941 */ /* 0x000fea0003800000 */
.L_x_54:
[----:B0----5:R-:W-:Y:S01]  /*2cb0*/  FMUL R91, R177, R156 ;  /* 0x0000009cb15b7220 */ /* 0x021fe20000400000 */
[----:B------:R-:W-:Y:S01]  /*2cc0*/  ISETP.GT.AND P3, PT, R0, 0x19, P0 ;  /* 0x000000190000780c */ /* 0x000fe20000764270 */
[----:B------:R-:W-:Y:S02]  /*2cd0*/  BSSY B1, `(.L_x_56) ;  /* 0x0000005000017945 */ /* 0x000fe40003800000 */
[----:B------:R-:W-:-:S05]  /*2ce0*/  FFMA R91, R100, R155, R91 ;  /* 0x0000009b645b7223 */ /* 0x000fca000000005b */
[----:B------:R0:W-:Y:S05]  /*2cf0*/  @P2 STG.E desc[UR36][R12.64+0x60], R91 ;  /* 0x0000605b0c002986 */ /* 0x0001ea000c101924 */
[----:B------:R-:W-:Y:S05]  /*2d00*/  @!P3 BRA `(.L_x_57) ;  /* 0x000000000004b947 */ /* 0x000fea0003800000 */
[----:B------:R0:W5:Y:S02]  /*2d10*/  LDG.E.LTC128B R177, desc[UR36][R164.64+0x64] ;  /* 0x00006424a4b17981 */ /* 0x000164000c1e1920 */
.L_x_57:
[----:B------:R-:W-:Y:S05]  /*2d20*/  BSYNC B1 ;  /* 0x0000000000017941 */ /* 0x000fea0003800000 */
.L_x_56:
[----:B-----5:R-:W-:Y:S01]  /*2d30*/  FMUL R90, R177, R156 ;  /* 0x0000009cb15a7220 */ /* 0x020fe20000400000 */
[----:B------:R-:W-:Y:S01]  /*2d40*/  ISETP.GT.AND P2, PT, R0, 0x18, P1 ;  /* 0x000000180000780c */ /* 0x000fe20000f44270 */
[----:B------:R-:W-:Y:S02]  /*2d50*/  BSSY B1, `(.L_x_58) ;  /* 0x0000005000017945 */ /* 0x000fe40003800000 */
[----:B------:R-:W-:-:S05]  /*2d60*/  FFMA R101, R101, R155, R90 ;  /* 0x0000009b65657223 */ /* 0x000fca000000005a */
[----:B------:R0:W-:Y:S05]  /*2d70*/  @P3 STG.E desc[UR36][R12.64+0x64], R101 ;  /* 0x000064650c003986 */ /* 0x0001ea000c101924 */
[----:B------:R-:W-:Y:S05]  /*2d80*/  @!P2 BRA `(.L_x_59) ;  /* 0x000000000004a947 */ /* 0x000fea0003800000 */
[----:B------:R0:W5:Y:S02]  /*2d90*/  LDG.E.LTC128B R177, desc[UR36][R88.64+0x60] ;  /* 0x0000602458b17981 */ /* 0x000164000c1e1920 */
.L_x_59:
[----:B------:R-:W-:Y:S05]  /*2da0*/  BSYNC B1 ;  /* 0x0000000000017941 */ /* 0x000fea0003800000 */
.L_x_58:
        /* <DEDUP_REMOVED lines=9> */
.L_x_61:
[----:B------:R-:W-:Y:S05]  /*2e40*/  BSYNC B1 ;  /* 0x0000000000017941 */ /* 0x000fea0003800000 */
.L_x_60:
        /* <DEDUP_REMOVED lines=9> */
.L_x_63:
[----:B------:R-:W-:Y:S05]  /*2ee0*/  BSYNC B1 ;  /* 0x0000000000017941 */ /* 0x000fea0003800000 */
.L_x_62:
[----:B0----5:R-:W-:Y:S01]  /*2ef0*/  FMUL R91, R177, R156 ;  /* 0x0000009cb15b7220 */ /* 0x021fe20000400000 */
[----:B------:R-:W-:Y:S01]  /*2f00*/  ISETP.GT.AND P3, PT, R0, 0x21, P0 ;  /* 0x000000210000780c */ /* 0x000fe20000764270 */
[----:B------:R-:W-:Y:S02]  /*2f10*/  BSSY B1, `(.L_x_64) ;  /* 0x0000005000017945 */ /* 0x000fe40003800000 */
[----:B------:R-:W-:-:S05]  /*2f20*/  FFMA R91, R104, R155, R91 ;  /* 0x0000009b685b7223 */ /* 0x000fca000000005b */
[----:B------:R0:W-:Y:S05]  /*2f30*/  @P2 STG.E desc[UR36][R12.64+0x80], R91 ;  /* 0x0000805b0c002986 */ /* 0x0001ea000c101924 */
[----:B------:R-:W-:Y:S05]  /*2f40*/  @!P3 BRA `(.L_x_65) ;  /* 0x000000000004b947 */ /* 0x000fea0003800000 */
[----:B------:R0:W5:Y:S02]  /*2f50*/  LDG.E.LTC128B R177, desc[UR36][R164.64+0x84] ;  /* 0x00008424a4b17981 */ /* 0x000164000c1e1920 */
.L_x_65:
[----:B------:R-:W-:Y:S05]  /*2f60*/  BSYNC B1 ;  /* 0x0000000000017941 */ /* 0x000fea0003800000 */
.L_x_64:
[----:B-----5:R-:W-:Y:S01]  /*2f70*/  FMUL R90, R177, R156 ;  /* 0x0000009cb15a7220 */ /* 0x020fe20000400000 */
[----:B------:R-:W-:Y:S01]  /*2f80*/  ISETP.GT.AND P2, PT, R0, 0x20, P1 ;  /* 0x000000200000780c */ /* 0x000fe20000f44270 */
[----:B------:R-:W-:Y:S02]  /*2f90*/  BSSY B1, `(.L_x_66) ;  /* 0x0000005000017945 */ /* 0x000fe40003800000 */
[----:B------:R-:W-:-:S05]  /*2fa0*/  FFMA R105, R105, R155, R90 ;  /* 0x0000009b69697223 */ /* 0x000fca000000005a */
[----:B------:R0:W-:Y:S05]  /*2fb0*/  @P3 STG.E desc[UR36][R12.64+0x84], R105 ;  /* 0x000084690c003986 */ /* 0x0001ea000c101924 */
[----:B------:R-:W-:Y:S05]  /*2fc0*/  @!P2 BRA `(.L_x_67) ;  /* 0x000000000004a947 */ /* 0x000fea0003800000 */
[----:B------:R0:W5:Y:S02]  /*2fd0*/  LDG.E.LTC128B R177, desc[UR36][R88.64+0x80] ;  /* 0x0000802458b17981 */ /* 0x000164000c1e1920 */
.L_x_67:
[----:B------:R-:W-:Y:S05]  /*2fe0*/  BSYNC B1 ;  /* 0x0000000000017941 */ /* 0x000fea0003800000 */
.L_x_66:
        /* <DEDUP_REMOVED lines=9> */
.L_x_69:
[----:B------:R-:W-:Y:S05]  /*3080*/  BSYNC B1 ;  /* 0x0000000000017941 */ /* 0x000fea0003800000 */
.L_x_68:
        /* <DEDUP_REMOVED lines=9> */
.L_x_71:
[----:B------:R-:W-:Y:S05]  /*3120*/  BSYNC B1 ;  /* 0x0000000000017941 */ /* 0x000fea0003800000 */
.L_x_70:
[----:B0----5:R-:W-:Y:S01]  /*3130*/  FMUL R91, R177, R156 ;  /* 0x0000009cb15b7220 */ /* 0x021fe20000400000 */
[----:B------:R-:W-:Y:S01]  /*3140*/  ISETP.GT.AND P3, PT, R0, 0x29, P0 ;  /* 0x000000290000780c */ /* 0x000fe20000764270 */
[----:B------:R-:W-:Y:S02]  /*3150*/  BSSY B1, `(.L_x_72) ;  /* 0x0000005000017945 */ /* 0x000fe40003800000 */
[----:B------:R-:W-:-:S05]  /*3160*/  FFMA R91, R108, R155, R91 ;  /* 0x0000009b6c5b7223 */ /* 0x000fca000000005b */
[----:B------:R0:W-:Y:S05]  /*3170*/  @P2 STG.E desc[UR36][R12.64+0xa0], R91 ;  /* 0x0000a05b0c002986 */ /* 0x0001ea000c101924 */
[----:B------:R-:W-:Y:S05]  /*3180*/  @!P3 BRA `(.L_x_73) ;  /* 0x000000000004b947 */ /* 0x000fea0003800000 */
[----:B------:R0:W5:Y:S02]  /*3190*/  LDG.E.LTC128B R177, desc[UR36][R164.64+0xa4] ;  /* 0x0000a424a4b17981 */ /* 0x000164000c1e1920 */
.L_x_73:
[----:B------:R-:W-:Y:S05]  /*31a0*/  BSYNC B1 ;  /* 0x0000000000017941 */ /* 0x000fea0003800000 */
.L_x_72:
[----:B-----5:R-:W-:Y:S01]  /*31b0*/  FMUL R90, R177, R156 ;  /* 0x0000009cb15a7220 */ /* 0x020fe20000400000 */
[----:B------:R-:W-:Y:S01]  /*31c0*/  ISETP.GT.AND P2, PT, R0, 0x28, P1 ;  /* 0x000000280000780c */ /* 0x000fe20000f44270 */
[----:B------:R-:W-:Y:S02]  /*31d0*/  BSSY B1, `(.L_x_74) ;  /* 0x0000005000017945 */ /* 0x000fe40003800000 */
[----:B------:R-:W-:-:S05]  /*31e0*/  FFMA R109, R109, R155, R90 ;  /* 0x0000009b6d6d7223 */ /* 0x000fca000000005a */
[----:B------:R0:W-:Y:S05]  /*31f0*/  @P3 STG.E desc[UR36][R12.64+0xa4], R109 ;  /* 0x0000a46d0c003986 */ /* 0x0001ea000c101924 */
[----:B------:R-:W-:Y:S05]  /*3200*/  @!P2 BRA `(.L_x_75) ;  /* 0x000000000004a947 */ /* 0x000fea0003800000 */
[----:B------:R0:W5:Y:S02]  /*3210*/  LDG.E.LTC128B R177, desc[UR36][R88.64+0xa0] ;  /* 0x0000a02458b17981 */ /* 0x000164000c1e1920 */
.L_x_75:
[----:B------:R-:W-:Y:S05]  /*3220*/  BSYNC B1 ;  /* 0x0000000000017941 */ /* 0x000fea0003800000 */
.L_x_74:
        /* <DEDUP_REMOVED lines=9> */
.L_x_77:
[----:B------:R-:W-:Y:S05]  /*32c0*/  BSYNC B1 ;  /* 0x0000000000017941 */ /* 0x000fea0003800000 */
.L_x_76:
        /* <DEDUP_REMOVED lines=9> */
.L_x_79:
[----:B------:R-:W-:Y:S05]  /*3360*/  BSYNC B1 ;  /* 0x0000000000017941 */ /* 0x000fea0003800000 */
.L_x_78:
[----:B0----5:R-:W-:Y:S01]  /*3370*/  FMUL R91, R177, R156 ;  /* 0x0000009cb15b7220 */ /* 0x021fe20000400000 */
[----:B------:R-:W-:Y:S01]  /*3380*/  ISETP.GT.AND P3, PT, R0, 0x31, P0 ;  /* 0x000000310000780c */ /* 0x000fe20000764270 */
[----:B------:R-:W-:Y:S02]  /*3390*/  BSSY B1, `(.L_x_80) ;  /* 0x0000005000017945 */ /* 0x000fe40003800000 */
[----:B------:R-:W-:-:S05]  /*33a0*/  FFMA R91, R112, R155, R91 ;  /* 0x0000009b705b7223 */ /* 0x000fca000000005b */
[----:B------:R0:W-:Y:S05]  /*33b0*/  @P2 STG.E desc[UR36][R12.64+0xc0], R91 ;  /* 0x0000c05b0c002986 */ /* 0x0001ea000c101924 */
[----:B------:R-:W-:Y:S05]  /*33c0*/  @!P3 BRA `(.L_x_81) ;  /* 0x000000000004b947 */ /* 0x000fea0003800000 */
[----:B------:R0:W5:Y:S02]  /*33d0*/  LDG.E.LTC128B R177, desc[UR36][R164.64+0xc4] ;  /* 0x0000c424a4b17981 */ /* 0x000164000c1e1920 */
.L_x_81:
[----:B------:R-:W-:Y:S05]  /*33e0*/  BSYNC B1 ;  /* 0x0000000000017941 */ /* 0x000fea0003800000 */
.L_x_80:
[----:B-----5:R-:W-:Y:S01]  /*33f0*/  FMUL R90, R177, R156 ;  /* 0x0000009cb15a7220 */ /* 0x020fe20000400000 */
[----:B------:R-:W-:Y:S01]  /*3400*/  ISETP.GT.AND P2, PT, R0, 0x30, P1 ;  /* 0x000000300000780c */ /* 0x000fe20000f44270 */
[----:B------:R-:W-:Y:S02]  /*3410*/  BSSY B1, `(.L_x_82) ;  /* 0x0000005000017945 */ /* 0x000fe40003800000 */
[----:B------:R-:W-:-:S05]  /*3420*/  FFMA R113, R113, R155, R90 ;  /* 0x0000009b71717223 */ /* 0x000fca000000005a */
[----:B------:R0:W-:Y:S05]  /*3430*/  @P3 STG.E desc[UR36][R12.64+0xc4], R113 ;  /* 0x0000c4710c003986 */ /* 0x0001ea000c101924 */
[----:B------:R-:W-:Y:S05]  /*3440*/  @!P2 BRA `(.L_x_83) ;  /* 0x000000000004a947 */ /* 0x000fea0003800000 */
[----:B------:R0:W5:Y:S02]  /*3450*/  LDG.E.LTC128B R177, desc[UR36][R88.64+0xc0] ;  /* 0x0000c02458b17981 */ /* 0x000164000c1e1920 */
.L_x_83:
[----:B------:R-:W-:Y:S05]  /*3460*/  BSYNC B1 ;  /* 0x0000000000017941 */ /* 0x000fea0003800000 */
.L_x_82:
        /* <DEDUP_REMOVED lines=9> */
.L_x_85:
[----:B------:R-:W-:Y:S05]  /*3500*/  BSYNC B1 ;  /* 0x0000000000017941 */ /* 0x000fea0003800000 */
.L_x_84:
        /* <DEDUP_REMOVED lines=9> */
.L_x_87:
[----:B------:R-:W-:Y:S05]  /*35a0*/  BSYNC B1 ;  /* 0x0000000000017941 */ /* 0x000fea0003800000 */
.L_x_86:
[----:B0----5:R-:W-:Y:S01]  /*35b0*/  FMUL R91, R177, R156 ;  /* 0x0000009cb15b7220 */ /* 0x021fe20000400000 */
[----:B------:R-:W-:Y:S01]  /*35c0*/  ISETP.GT.AND P3, PT, R0, 0x39, P0 ;  /* 0x000000390000780c */ /* 0x000fe20000764270 */
[----:B------:R-:W-:Y:S02]  /*35d0*/  BSSY B1, `(.L_x_88) ;  /* 0x0000005000017945 */ /* 0x000fe40003800000 */
[----:B------:R-:W-:-:S05]  /*35e0*/  FFMA R91, R116, R155, R91 ;  /* 0x0000009b745b7223 */ /* 0x000fca000000005b */
[----:B------:R0:W-:Y:S05]  /*35f0*/  @P2 STG.E desc[UR36][R12.64+0xe0], R91 ;  /* 0x0000e05b0c002986 */ /* 0x0001ea000c101924 */
[----:B------:R-:W-:Y:S05]  /*3600*/  @!P3 BRA `(.L_x_89) ;  /* 0x000000000004b947 */ /* 0x000fea0003800000 */
[----:B------:R0:W5:Y:S02]  /*3610*/  LDG.E.LTC128B R177, desc[UR36][R164.64+0xe4] ;  /* 0x0000e424a4b17981 */ /* 0x000164000c1e1920 */
.L_x_89:
[----:B------:R-:W-:Y:S05]  /*3620*/  BSYNC B1 ;  /* 0x0000000000017941 */ /* 0x000fea0003800000 */
.L_x_88:
[----:B-----5:R-:W-:Y:S01]  /*3630*/  FMUL R90, R177, R156 ;  /* 0x0000009cb15a7220 */ /* 0x020fe20000400000 */
[----:B------:R-:W-:Y:S01]  /*3640*/  ISETP.GT.AND P2, PT, R0, 0x38, P1 ;  /* 0x000000380000780c */ /* 0x000fe20000f44270 */
[----:B------:R-:W-:Y:S02]  /*3650*/  BSSY B1, `(.L_x_90) ;  /* 0x0000005000017945 */ /* 0x000fe40003800000 */
[----:B------:R-:W-:-:S05]  /*3660*/  FFMA R117, R117, R155, R90 ;  /* 0x0000009b75757223 */ /* 0x000fca000000005a */
[----:B------:R0:W-:Y:S05]  /*3670*/  @P3 STG.E desc[UR36][R12.64+0xe4], R117 ;  /* 0x0000e4750c003986 */ /* 0x0001ea000c101924 */
[----:B------:R-:W-:Y:S05]  /*3680*/  @!P2 BRA `(.L_x_91) ;  /* 0x000000000004a947 */ /* 0x000fea0003800000 */
[----:B------:R0:W5:Y:S02]  /*3690*/  LDG.E.LTC128B R177, desc[UR36][R88.64+0xe0] ;  /* 0x0000e02458b17981 */ /* 0x000164000c1e1920 */
.L_x_91:
[----:B------:R-:W-:Y:S05]  /*36a0*/  BSYNC B1 ;  /* 0x0000000000017941 */ /* 0x000fea0003800000 */
.L_x_90:
        /* <DEDUP_REMOVED lines=9> */
.L_x_93:
[----:B------:R-:W-:Y:S05]  /*3740*/  BSYNC B1 ;  /* 0x0000000000017941 */ /* 0x000fea0003800000 */
.L_x_92:
        /* <DEDUP_REMOVED lines=9> */
.L_x_95:
[----:B------:R-:W-:Y:S05]  /*37e0*/  BSYNC B1 ;  /* 0x0000000000017941 */ /* 0x000fea0003800000 */
.L_x_94:
[----:B0----5:R-:W-:Y:S01]  /*37f0*/  FMUL R91, R177, R156 ;  /* 0x0000009cb15b7220 */ /* 0x021fe20000400000 */
[----:B------:R-:W-:Y:S01]  /*3800*/  ISETP.GT.AND P3, PT, R0, 0x41, P0 ;  /* 0x000000410000780c */ /* 0x000fe20000764270 */
[----:B------:R-:W-:Y:S02]  /*3810*/  BSSY B1, `(.L_x_96) ;  /* 0x0000005000017945 */ /* 0x000fe40003800000 */
[----:B------:R-:W-:-:S05]  /*3820*/  FFMA R91, R120, R155, R91 ;  /* 0x0000009b785b7223 */ /* 0x000fca000000005b */
[----:B------:R0:W-:Y:S05]  /*3830*/  @P2 STG.E desc[UR36][R12.64+0x100], R91 ;  /* 0x0001005b0c002986 */ /* 0x0001ea000c101924 */
[----:B------:R-:W-:Y:S05]  /*3840*/  @!P3 BRA `(.L_x_97) ;  /* 0x000000000004b947 */ /* 0x000fea0003800000 */
[----:B------:R0:W5:Y:S02]  /*3850*/  LDG.E.LTC128B R177, desc[UR36][R164.64+0x104] ;  /* 0x00010424a4b17981 */ /* 0x000164000c1e1920 */
.L_x_97:
[----:B------:R-:W-:Y:S05]  /*3860*/  BSYNC B1 ;  /* 0x0000000000017941 */ /* 0x000fea0003800000 */
.L_x_96:
[----:B-----5:R-:W-:Y:S01]  /*3870*/  FMUL R90, R177, R156 ;  /* 0x0000009cb15a7220 */ /* 0x020fe20000400000 */
[----:B------:R-:W-:Y:S01]  /*3880*/  ISETP.GT.AND P2, PT, R0, 0x40, P1 ;  /* 0x000000400000780c */ /* 0x000fe20000f44270 */
[----:B------:R-:W-:Y:S02]  /*3890*/  BSSY B1, `(.L_x_98) ;  /* 0x0000005000017945 */ /* 0x000fe40003800000 */
[----:B------:R-:W-:-:S05]  /*38a0*/  FFMA R121, R121, R155, R90 ;  /* 0x0000009b79797223 */ /* 0x000fca000000005a */
[----:B------:R0:W-:Y:S05]  /*38b0*/  @P3 STG.E desc[UR36][R12.64+0x104], R121 ;  /* 0x000104790c003986 */ /* 0x0001ea000c101924 */
[----:B------:R-:W-:Y:S05]  /*38c0*/  @!P2 BRA `(.L_x_99) ;  /* 0x000000000004a947 */ /* 0x000fea0003800000 */
[----:B------:R0:W5:Y:S02]  /*38d0*/  LDG.E.LTC128B R177, desc[UR36][R88.64+0x100] ;  /* 0x0001002458b17981 */ /* 0x000164000c1e1920 */
.L_x_99:
[----:B------:R-:W-:Y:S05]  /*38e0*/  BSYNC B1 ;  /* 0x0000000000017941 */ /* 0x000fea0003800000 */
.L_x_98:
        /* <DEDUP_REMOVED lines=9> */
.L_x_101:
[----:B------:R-:W-:Y:S05]  /*3980*/  BSYNC B1 ;  /* 0x0000000000017941 */ /* 0x000fea0003800000 */
.L_x_100:
        /* <DEDUP_REMOVED lines=9> */
.L_x_103:
[----:B------:R-:W-:Y:S05]  /*3a20*/  BSYNC B1 ;  /* 0x0000000000017941 */ /* 0x000fea0003800000 */
.L_x_102:
[----:B0----5:R-:W-:Y:S01]  /*3a30*/  FMUL R91, R177, R156 ;  /* 0x0000009cb15b7220 */ /* 0x021fe20000400000 */
[----:B------:R-:W-:Y:S01]  /*3a40*/  ISETP.GT.AND P3, PT, R0, 0x49, P0 ;  /* 0x000000490000780c */ /* 0x000fe20000764270 */
[----:B------:R-:W-:Y:S02]  /*3a50*/  BSSY B1, `(.L_x_104) ;  /* 0x0000005000017945 */ /* 0x000fe40003800000 */
[----:B------:R-:W-:-:S05]  /*3a60*/  FFMA R91, R124, R155, R91 ;  /* 0x0000009b7c5b7223 */ /* 0x000fca000000005b */
[----:B------:R0:W-:Y:S05]  /*3a70*/  @P2 STG.E desc[UR36][R12.64+0x120], R91 ;  /* 0x0001205b0c002986 */ /* 0x0001ea000c101924 */
[----:B------:R-:W-:Y:S05]  /*3a80*/  @!P3 BRA `(.L_x_105) ;  /* 0x000000000004b947 */ /* 0x000fea0003800000 */
[----:B------:R0:W5:Y:S02]  /*3a90*/  LDG.E.LTC128B R177, desc[UR36][R164.64+0x124] ;  /* 0x00012424a4b17981 */ /* 0x000164000c1e1920 */
.L_x_105:
[----:B------:R-:W-:Y:S05]  /*3aa0*/  BSYNC B1 ;  /* 0x0000000000017941 */ /* 0x000fea0003800000 */
.L_x_104:
[----:B-----5:R-:W-:Y:S01]  /*3ab0*/  FMUL R90, R177, R156 ;  /* 0x0000009cb15a7220 */ /* 0x020fe20000400000 */
[----:B------:R-:W-:Y:S01]  /*3ac0*/  ISETP.GT.AND P2, PT, R0, 0x48, P1 ;  /* 0x000000480000780c */ /* 0x000fe20000f44270 */
[----:B------:R-:W-:Y:S02]  /*3ad0*/  BSSY B1, `(.L_x_106) ;  /* 0x0000005000017945 */ /* 0x000fe40003800000 */
[----:B------:R-:W-:-:S05]  /*3ae0*/  FFMA R125, R125, R155, R90 ;  /* 0x0000009b7d7d7223 */ /* 0x000fca000000005a */
[----:B------:R0:W-:Y:S05]  /*3af0*/  @P3 STG.E desc[UR36][R12.64+0x124], R125 ;  /* 0x0001247d0c003986 */ /* 0x0001ea000c101924 */
[----:B------:R-:W-:Y:S05]  /*3b00*/  @!P2 BRA `(.L_x_107) ;  /* 0x000000000004a947 */ /* 0x000fea0003800000 */
[----:B------:R0:W5:Y:S02]  /*3b10*/  LDG.E.LTC128B R177, desc[UR36][R88.64+0x120] ;  /* 0x0001202458b17981 */ /* 0x000164000c1e1920 */
.L_x_107:
[----:B------:R-:W-:Y:S05]  /*3b20*/  BSYNC B1 ;  /* 0x0000000000017941 */ /* 0x000fea0003800000 */
.L_x_106:
        /* <DEDUP_REMOVED lines=9> */
.L_x_109:
[----:B------:R-:W-:Y:S05]  /*3bc0*/  BSYNC B1 ;  /* 0x0000000000017941 */ /* 0x000fea0003800000 */
.L_x_108:
        /* <DEDUP_REMOVED lines=9> */
.L_x_111:
[----:B------:R-:W-:Y:S05]  /*3c60*/  BSYNC B1 ;  /* 0x0000000000017941 */ /* 0x000fea0003800000 */
.L_x_110:
[----:B0----5:R-:W-:Y:S01]  /*3c70*/  FMUL R91, R177, R156 ;  /* 0x0000009cb15b7220 */ /* 0x021fe20000400000 */
[----:B------:R-:W-:Y:S01]  /*3c80*/  ISETP.GT.AND P3, PT, R0, 0x51, P0 ;  /* 0x000000510000780c */ /* 0x000fe20000764270 */
[----:B------:R-:W-:Y:S02]  /*3c90*/  BSSY B1, `(.L_x_112) ;  /* 0x0000005000017945 */ /* 0x000fe40003800000 */
[----:B------:R-:W-:-:S05]  /*3ca0*/  FFMA R91, R128, R155, R91 ;  /* 0x0000009b805b7223 */ /* 0x000fca000000005b */
[----:B------:R0:W-:Y:S05]  /*3cb0*/  @P2 STG.E desc[UR36][R12.64+0x140], R91 ;  /* 0x0001405b0c002986 */ /* 0x0001ea000c101924 */
[----:B------:R-:W-:Y:S05]  /*3cc0*/  @!P3 BRA `(.L_x_113) ;  /* 0x000000000004b947 */ /* 0x000fea0003800000 */
[----:B------:R0:W5:Y:S02]  /*3cd0*/  LDG.E.LTC128B R177, desc[UR36][R164.64+0x144] ;  /* 0x00014424a4b17981 */ /* 0x000164000c1e1920 */
.L_x_113:
[----:B------:R-:W-:Y:S05]  /*3ce0*/  BSYNC B1 ;  /* 0x0000000000017941 */ /* 0x000fea0003800000 */
.L_x_112:
[----:B-----5:R-:W-:Y:S01]  /*3cf0*/  FMUL R90, R177, R156 ;  /* 0x0000009cb15a7220 */ /* 0x020fe20000400000 */
[----:B------:R-:W-:Y:S01]  /*3d00*/  ISETP.GT.AND P2, PT, R0, 0x50, P1 ;  /* 0x000000500000780c */ /* 0x000fe20000f44270 */
[----:B------:R-:W-:Y:S02]  /*3d10*/  BSSY B1, `(.L_x_114) ;  /* 0x0000005000017945 */ /* 0x000fe40003800000 */
[----:B------:R-:W-:-:S05]  /*3d20*/  FFMA R129, R129, R155, R90 ;  /* 0x0000009b81817223 */ /* 0x000fca000000005a */
[----:B------:R0:W-:Y:S05]  /*3d30*/  @P3 STG.E desc[UR36][R12.64+0x144], R129 ;  /* 0x000144810c003986 */ /* 0x0001ea000c101924 */
[----:B------:R-:W-:Y:S05]  /*3d40*/  @!P2 BRA `(.L_x_115) ;  /* 0x000000000004a947 */ /* 0x000fea0003800000 */
[----:B------:R0:W5:Y:S02]  /*3d50*/  LDG.E.LTC128B R177, desc[UR36][R88.64+0x140] ;  /* 0x0001402458b17981 */ /* 0x000164000c1e1920 */
.L_x_115:
[----:B------:R-:W-:Y:S05]  /*3d60*/  BSYNC B1 ;  /* 0x0000000000017941 */ /* 0x000fea0003800000 */
.L_x_114:
        /* <DEDUP_REMOVED lines=9> */
.L_x_117:
[----:B------:R-:W-:Y:S05]  /*3e00*/  BSYNC B1 ;  /* 0x0000000000017941 */ /* 0x000fea0003800000 */
.L_x_116:
        /* <DEDUP_REMOVED lines=9> */
.L_x_119:
[----:B------:R-:W-:Y:S05]  /*3ea0*/  BSYNC B1 ;  /* 0x0000000000017941 */ /* 0x000fea0003800000 */
.L_x_118:
[----:B0----5:R-:W-:Y:S01]  /*3eb0*/  FMUL R91, R177, R156 ;  /* 0x0000009cb15b7220 */ /* 0x021fe20000400000 */
[----:B------:R-:W-:Y:S01]  /*3ec0*/  ISETP.GT.AND P3, PT, R0, 0x59, P0 ;  /* 0x000000590000780c */ /* 0x000fe20000764270 */
[----:B------:R-:W-:Y:S02]  /*3ed0*/  BSSY B1, `(.L_x_120) ;  /* 0x0000005000017945 */ /* 0x000fe40003800000 */
[----:B------:R-:W-:-:S05]  /*3ee0*/  FFMA R91, R132, R155, R91 ;  /* 0x0000009b845b7223 */ /* 0x000fca000000005b */
[----:B------:R0:W-:Y:S05]  /*3ef0*/  @P2 STG.E desc[UR36][R12.64+0x160], R91 ;  /* 0x0001605b0c002986 */ /* 0x0001ea000c101924 */
[----:B------:R-:W-:Y:S05]  /*3f00*/  @!P3 BRA `(.L_x_121) ;  /* 0x000000000004b947 */ /* 0x000fea0003800000 */
[----:B------:R0:W5:Y:S02]  /*3f10*/  LDG.E.LTC128B R177, desc[UR36][R164.64+0x164] ;  /* 0x00016424a4b17981 */ /* 0x000164000c1e1920 */
.L_x_121:
[----:B------:R-:W-:Y:S05]  /*3f20*/  BSYNC B1 ;  /* 0x0000000000017941 */ /* 0x000fea0003800000 */
.L_x_120:
[----:B-----5:R-:W-:Y:S01]  /*3f30*/  FMUL R90, R177, R156 ;  /* 0x0000009cb15a7220 */ /* 0x020fe20000400000 */
[----:B------:R-:W-:Y:S01]  /*3f40*/  ISETP.GT.AND P2, PT, R0, 0x58, P1 ;  /* 0x000000580000780c */ /* 0x000fe20000f44270 */
[----:B------:R-:W-:Y:S02]  /*3f50*/  BSSY B1, `(.L_x_122) ;  /* 0x0000005000017945 */ /* 0x000fe40003800000 */
[----:B------:R-:W-:-:S05]  /*3f60*/  FFMA R133, R133, R155, R90 ;  /* 0x0000009b85857223 */ /* 0x000fca000000005a */
[----:B------:R0:W-:Y:S05]  /*3f70*/  @P3 STG.E desc[UR36][R12.64+0x164], R133 ;  /* 0x000164850c003986 */ /* 0x0001ea000c101924 */
[----:B------:R-:W-:Y:S05]  /*3f80*/  @!P2 BRA `(.L_x_123) ;  /* 0x000000000004a947 */ /* 0x000fea0003800000 */
[----:B------:R0:W5:Y:S02]  /*3f90*/  LDG.E.LTC128B R177, desc[UR36][R88.64+0x160] ;  /* 0x0001602458b17981 */ /* 0x000164000c1e1920 */
.L_x_123:
[----:B------:R-:W-:Y:S05]  /*3fa0*/  BSYNC B1 ;  /* 0x0000000000017941 */ /* 0x000fea0003800000 */
.L_x_122:
        /* <DEDUP_REMOVED lines=9> */
.L_x_125:
[----:B------:R-:W-:Y:S05]  /*4040*/  BSYNC B1 ;  /* 0x0000000000017941 */ /* 0x000fea0003800000 */
.L_x_124:
        /* <DEDUP_REMOVED lines=9> */
.L_x_127:
[----:B------:R-:W-:Y:S05]  /*40e0*/  BSYNC B1 ;  /* 0x0000000000017941 */ /* 0x000fea0003800000 */
.L_x_126:
[----:B0----5:R-:W-:Y:S01]  /*40f0*/  FMUL R91, R177, R156 ;  /* 0x0000009cb15b7220 */ /* 0x021fe20000400000 */
[----:B------:R-:W-:Y:S01]  /*4100*/  ISETP.GT.AND P3, PT, R0, 0x61, P0 ;  /* 0x000000610000780c */ /* 0x000fe20000764270 */
[----:B------:R-:W-:Y:S02]  /*4110*/  BSSY B1, `(.L_x_128) ;  /* 0x0000005000017945 */ /* 0x000fe40003800000 */
[----:B------:R-:W-:-:S05]  /*4120*/  FFMA R91, R136, R155, R91 ;  /* 0x0000009b885b7223 */ /* 0x000fca000000005b */
[----:B------:R0:W-:Y:S05]  /*4130*/  @P2 STG.E desc[UR36][R12.64+0x180], R91 ;  /* 0x0001805b0c002986 */ /* 0x0001ea000c101924 */
[----:B------:R-:W-:Y:S05]  /*4140*/  @!P3 BRA `(.L_x_129) ;  /* 0x000000000004b947 */ /* 0x000fea0003800000 */
[----:B------:R0:W5:Y:S02]  /*4150*/  LDG.E.LTC128B R177, desc[UR36][R164.64+0x184] ;  /* 0x00018424a4b17981 */ /* 0x000164000c1e1920 */
.L_x_129:
[----:B------:R-:W-:Y:S05]  /*4160*/  BSYNC B1 ;  /* 0x0000000000017941 */ /* 0x000fea0003800000 */
.L_x_128:
[----:B-----5:R-:W-:Y:S01]  /*4170*/  FMUL R90, R177, R156 ;  /* 0x0000009cb15a7220 */ /* 0x020fe20000400000 */
[----:B------:R-:W-:Y:S01]  /*4180*/  ISETP.GT.AND P2, PT, R0, 0x60, P1 ;  /* 0x000000600000780c */ /* 0x000fe20000f44270 */
[----:B------:R-:W-:Y:S02]  /*4190*/  BSSY B1, `(.L_x_130) ;  /* 0x0000005000017945 */ /* 0x000fe40003800000 */
[----:B------:R-:W-:-:S05]  /*41a0*/  FFMA R137, R137, R155, R90 ;  /* 0x0000009b89897223 */ /* 0x000fca000000005a */
[----:B------:R0:W-:Y:S05]  /*41b0*/  @P3 STG.E desc[UR36][R12.64+0x184], R137 ;  /* 0x000184890c003986 */ /* 0x0001ea000c101924 */
[----:B------:R-:W-:Y:S05]  /*41c0*/  @!P2 BRA `(.L_x_131) ;  /* 0x000000000004a947 */ /* 0x000fea0003800000 */
[----:B------:R0:W5:Y:S02]  /*41d0*/  LDG.E.LTC128B R177, desc[UR36][R88.64+0x180] ;  /* 0x0001802458b17981 */ /* 0x000164000c1e1920 */
.L_x_131:
[----:B------:R-:W-:Y:S05]  /*41e0*/  BSYNC B1 ;  /* 0x0000000000017941 */ /* 0x000fea0003800000 */
.L_x_130:
        /* <DEDUP_REMOVED lines=9> */
.L_x_133:
[----:B------:R-:W-:Y:S05]  /*4280*/  BSYNC B1 ;  /* 0x0000000000017941 */ /* 0x000fea0003800000 */
.L_x_132:
        /* <DEDUP_REMOVED lines=9> */
.L_x_135:
[----:B------:R-:W-:Y:S05]  /*4320*/  BSYNC B1 ;  /* 0x0000000000017941 */ /* 0x000fea0003800000 */
.L_x_134:
[----:B0----5:R-:W-:Y:S01]  /*4330*/  FMUL R91, R177, R156 ;  /* 0x0000009cb15b7220 */ /* 0x021fe20000400000 */
[----:B------:R-:W-:Y:S01]  /*4340*/  ISETP.GT.AND P3, PT, R0, 0x69, P0 ;  /* 0x000000690000780c */ /* 0x000fe20000764270 */
[----:B------:R-:W-:Y:S02]  /*4350*/  BSSY B1, `(.L_x_136) ;  /* 0x0000005000017945 */ /* 0x000fe40003800000 */
[----:B------:R-:W-:-:S05]  /*4360*/  FFMA R91, R140, R155, R91 ;  /* 0x0000009b8c5b7223 */ /* 0x000fca000000005b */
[----:B------:R0:W-:Y:S05]  /*4370*/  @P2 STG.E desc[UR36][R12.64+0x1a0], R91 ;  /* 0x0001a05b0c002986 */ /* 0x0001ea000c101924 */
[----:B------:R-:W-:Y:S05]  /*4380*/  @!P3 BRA `(.L_x_137) ;  /* 0x000000000004b947 */ /* 0x000fea0003800000 */
[----:B------:R0:W5:Y:S02]  /*4390*/  LDG.E.LTC128B R177, desc[UR36][R164.64+0x1a4] ;  /* 0x0001a424a4b17981 */ /* 0x000164000c1e1920 */
.L_x_137:
[----:B------:R-:W-:Y:S05]  /*43a0*/  BSYNC B1 ;  /* 0x0000000000017941 */ /* 0x000fea0003800000 */
.L_x_136:
[----:B-----5:R-:W-:Y:S01]  /*43b0*/  FMUL R90, R177, R156 ;  /* 0x0000009cb15a7220 */ /* 0x020fe20000400000 */
[----:B------:R-:W-:Y:S01]  /*43c0*/  ISETP.GT.AND P2, PT, R0, 0x68, P1 ;  /* 0x000000680000780c */ /* 0x000fe20000f44270 */
[----:B------:R-:W-:Y:S02]  /*43d0*/  BSSY B1, `(.L_x_138) ;  /* 0x0000005000017945 */ /* 0x000fe40003800000 */
[----:B------:R-:W-:-:S05]  /*43e0*/  FFMA R141, R141, R155, R90 ;  /* 0x0000009b8d8d7223 */ /* 0x000fca000000005a */
[----:B------:R0:W-:Y:S05]  /*43f0*/  @P3 STG.E desc[UR36][R12.64+0x1a4], R141 ;  /* 0x0001a48d0c003986 */ /* 0x0001ea000c101924 */
[----:B------:R-:W-:Y:S05]  /*4400*/  @!P2 BRA `(.L_x_139) ;  /* 0x000000000004a947 */ /* 0x000fea0003800000 */
[----:B------:R0:W5:Y:S02]  /*4410*/  LDG.E.LTC128B R177, desc[UR36][R88.64+0x1a0] ;  /* 0x0001a02458b17981 */ /* 0x000164000c1e1920 */
.L_x_139:
[----:B------:R-:W-:Y:S05]  /*4420*/  BSYNC B1 ;  /* 0x0000000000017941 */ /* 0x000fea0003800000 */
.L_x_138:
        /* <DEDUP_REMOVED lines=9> */
.L_x_141:
[----:B------:R-:W-:Y:S05]  /*44c0*/  BSYNC B1 ;  /* 0x0000000000017941 */ /* 0x000fea0003800000 */
.L_x_140:
        /* <DEDUP_REMOVED lines=9> */
.L_x_143:
[----:B------:R-:W-:Y:S05]  /*4560*/  BSYNC B1 ;  /* 0x0000000000017941 */ /* 0x000fea0003800000 */
.L_x_142:
[----:B0----5:R-:W-:Y:S01]  /*4570*/  FMUL R91, R177, R156 ;  /* 0x0000009cb15b7220 */ /* 0x021fe20000400000 */
[----:B------:R-:W-:Y:S01]  /*4580*/  ISETP.GT.AND P3, PT, R0, 0x71, P0 ;  /* 0x000000710000780c */ /* 0x000fe20000764270 */
[----:B------:R-:W-:Y:S02]  /*4590*/  BSSY B1, `(.L_x_144) ;  /* 0x0000005000017945 */ /* 0x000fe40003800000 */
[----:B------:R-:W-:-:S05]  /*45a0*/  FFMA R91, R144, R155, R91 ;  /* 0x0000009b905b7223 */ /* 0x000fca000000005b */
[----:B------:R0:W-:Y:S05]  /*45b0*/  @P2 STG.E desc[UR36][R12.64+0x1c0], R91 ;  /* 0x0001c05b0c002986 */ /* 0x0001ea000c101924 */
[----:B------:R-:W-:Y:S05]  /*45c0*/  @!P3 BRA `(.L_x_145) ;  /* 0x000000000004b947 */ /* 0x000fea0003800000 */
[----:B------:R0:W5:Y:S02]  /*45d0*/  LDG.E.LTC128B R177, desc[UR36][R164.64+0x1c4] ;  /* 0x0001c424a4b17981 */ /* 0x000164000c1e1920 */
.L_x_145:
[----:B------:R-:W-:Y:S05]  /*45e0*/  BSYNC B1 ;  /* 0x0000000000017941 */ /* 0x000fea0003800000 */
.L_x_144:
[----:B-----5:R-:W-:Y:S01]  /*45f0*/  FMUL R90, R177, R156 ;  /* 0x0000009cb15a7220 */ /* 0x020fe20000400000 */
[----:B------:R-:W-:Y:S01]  /*4600*/  ISETP.GT.AND P2, PT, R0, 0x70, P1 ;  /* 0x000000700000780c */ /* 0x000fe20000f44270 */
[----:B------:R-:W-:Y:S02]  /*4610*/  BSSY B1, `(.L_x_146) ;  /* 0x0000005000017945 */ /* 0x000fe40003800000 */
[----:B------:R-:W-:-:S05]  /*4620*/  FFMA R145, R145, R155, R90 ;  /* 0x0000009b91917223 */ /* 0x000fca000000005a */
[----:B------:R0:W-:Y:S05]  /*4630*/  @P3 STG.E desc[UR36][R12.64+0x1c4], R145 ;  /* 0x0001c4910c003986 */ /* 0x0001ea000c101924 */
[----:B------:R-:W-:Y:S05]  /*4640*/  @!P2 BRA `(.L_x_147) ;  /* 0x000000000004a947 */ /* 0x000fea0003800000 */
[----:B------:R0:W5:Y:S02]  /*4650*/  LDG.E.LTC128B R177, desc[UR36][R88.64+0x1c0] ;  /* 0x0001c02458b17981 */ /* 0x000164000c1e1920 */
.L_x_147:
[----:B------:R-:W-:Y:S05]  /*4660*/  BSYNC B1 ;  /* 0x0000000000017941 */ /* 0x000fea0003800000 */
.L_x_146:
        /* <DEDUP_REMOVED lines=9> */
.L_x_149:
[----:B------:R-:W-:Y:S05]  /*4700*/  BSYNC B1 ;  /* 0x0000000000017941 */ /* 0x000fea0003800000 */
.L_x_148:
        /* <DEDUP_REMOVED lines=9> */
.L_x_151:
[----:B------:R-:W-:Y:S05]  /*47a0*/  BSYNC B1 ;  /* 0x0000000000017941 */ /* 0x000fea0003800000 */
.L_x_150:
[----:B0----5:R-:W-:Y:S01]  /*47b0*/  FMUL R91, R177, R156 ;  /* 0x0000009cb15b7220 */ /* 0x021fe20000400000 */
[----:B------:R-:W-:Y:S01]  /*47c0*/  ISETP.GT.AND P0, PT, R0, 0x79, P0 ;  /* 0x000000790000780c */ /* 0x000fe20000704270 */
[----:B------:R-:W-:Y:S01]  /*47d0*/  BSSY B1, `(.L_x_152) ;  /* 0x0000006000017945 */ /* 0x000fe20003800000 */
[----:B------:R-:W-:Y:S01]  /*47e0*/  IADD3 R157, P2, R157, 0x80, RZ ;  /* 0x000000809d9d7810 */ /* 0x000fe20007f5e0ff */
[----:B------:R-:W-:-:S05]  /*47f0*/  FFMA R91, R148, R155, R91 ;  /* 0x0000009b945b7223 */ /* 0x000fca000000005b */
[----:B------:R0:W-:Y:S05]  /*4800*/  @P4 STG.E desc[UR36][R12.64+0x1e0], R91 ;  /* 0x0001e05b0c004986 */ /* 0x0001ea000c101924 */
[----:B------:R-:W-:Y:S05]  /*4810*/  @!P0 BRA `(.L_x_153) ;  /* 0x0000000000048947 */ /* 0x000fea0003800000 */
[----:B------:R0:W5:Y:S02]  /*4820*/  LDG.E.LTC128B R177, desc[UR36][R164.64+0x1e4] ;  /* 0x0001e424a4b17981 */ /* 0x000164000c1e1920 */
.L_x_153:
[----:B------:R-:W-:Y:S05]  /*4830*/  BSYNC B1 ;  /* 0x0000000000017941 */ /* 0x000fea0003800000 */
.L_x_152:
[----:B-----5:R-:W-:Y:S01]  /*4840*/  FMUL R8, R177, R156 ;  /* 0x0000009cb1087220 */ /* 0x020fe20000400000 */
[----:B------:R-:W-:Y:S01]  /*4850*/  IMAD.X R9, RZ, RZ, R9, P2 ;  /* 0x000000ffff097224 */ /* 0x000fe200010e0609 */
[----:B------:R-:W-:Y:S01]  /*4860*/  ISETP.GT.AND P2, PT, R0, 0x78, P1 ;  /* 0x000000780000780c */ /* 0x000fe20000f44270 */
[----:B------:R-:W-:Y:S01]  /*4870*/  BSSY B1, `(.L_x_154) ;  /* 0x0000008000017945 */ /* 0x000fe20003800000 */
[----:B------:R-:W-:Y:S01]  /*4880*/  FFMA R149, R149, R155, R8 ;  /* 0x0000009b95957223 */ /* 0x000fe20000000008 */
[----:B------:R-:W-:Y:S01]  /*4890*/  IMAD R90, R9, R158, RZ ;  /* 0x0000009e095a7224 */ /* 0x000fe200078e02ff */
[----:B------:R-:W-:Y:S01]  /*48a0*/  @P0 MOV R8, R12 ;  /* 0x0000000c00080202 */ /* 0x000fe20000000f00 */
[----:B------:R-:W-:-:S05]  /*48b0*/  @P0 IMAD.MOV.U32 R9, RZ, RZ, R13 ;  /* 0x000000ffff090224 */ /* 0x000fca00078e000d */
[----:B------:R0:W-:Y:S03]  /*48c0*/  @P0 STG.E desc[UR36][R8.64+0x1e4], R149 ;  /* 0x0001e49508000986 */ /* 0x0001e6000c101924 */
[----:B------:R-:W-:Y:S05]  /*48d0*/  @!P2 BRA `(.L_x_155) ;  /* 0x000000000004a947 */ /* 0x000fea0003800000 */
[----:B------:R0:W5:Y:S02]  /*48e0*/  LDG.E.LTC128B R177, desc[UR36][R88.64+0x1e0] ;  /* 0x0001e02458b17981 */ /* 0x000164000c1e1920 */
.L_x_155:
[----:B------:R-:W-:Y:S05]  /*48f0*/  BSYNC B1 ;  /* 0x0000000000017941 */ /* 0x000fea0003800000 */
.L_x_154:
[----:B0----5:R-:W-:Y:S01]  /*4900*/  FMUL R9, R177, R156 ;  /* 0x0000009cb1097220 */ /* 0x021fe20000400000 */
[----:B------:R-:W-:Y:S01]  /*4910*/  @P2 IMAD.MOV.U32 R8, RZ, RZ, R170 ;  /* 0x000000ffff082224 */ /* 0x000fe200078e00aa */
[----:B------:R-:W-:Y:S01]  /*4920*/  ISETP.GT.AND P1, PT, R0, 0x79, P1 ;  /* 0x000000790000780c */ /* 0x000fe20000f24270 */
[C---:B------:R-:W-:Y:S02]  /*4930*/  IMAD R93, R157.reuse, R159, R90 ;  /* 0x0000009f9d5d7224 */ /* 0x040fe400078e025a */
[----:B------:R-:W-:Y:S01]  /*4940*/  FFMA R95, R150, R155, R9 ;  /* 0x0000009b965f7223 */ /* 0x000fe20000000009 */
[----:B------:R-:W-:Y:S01]  /*4950*/  @P2 MOV R9, R171 ;  /* 0x000000ab00092202 */ /* 0x000fe20000000f00 */
[----:B------:R-:W-:Y:S01]  /*4960*/  IMAD.WIDE.U32 R90, R157, R158, R20 ;  /* 0x0000009e9d5a7225 */ /* 0x000fe200078e0014 */
[----:B------:R-:W-:Y:S01]  /*4970*/  ISETP.GT.AND P0, PT, R3, 0x80, PT ;  /* 0x000000800300780c */ /* 0x000fe20003f04270 */
[----:B------:R-:W-:Y:S02]  /*4980*/  BSSY B1, `(.L_x_156) ;  /* 0x0000006000017945 */ /* 0x000fe40003800000 */
[----:B------:R0:W-:Y:S01]  /*4990*/  @P2 STG.E desc[UR36][R8.64+0x1e0], R95 ;  /* 0x0001e05f08002986 */ /* 0x0001e2000c101924 */
[----:B------:R-:W-:Y:S01]  /*49a0*/  ISETP.GT.AND P5, PT, R0, RZ, P0 ;  /* 0x000000ff0000720c */ /* 0x000fe200007a4270 */
[----:B------:R-:W-:-:S02]  /*49b0*/  IMAD.IADD R92, R91, 0x1, R93 ;  /* 0x000000015b5c7824 */ /* 0x000fc400078e025d */
[----:B------:R-:W-:Y:S10]  /*49c0*/  @!P1 BRA `(.L_x_157) ;  /* 0x0000000000049947 */ /* 0x000ff40003800000 */
[----:B------:R0:W5:Y:S02]  /*49d0*/  LDG.E.LTC128B R177, desc[UR36][R88.64+0x1e4] ;  /* 0x0001e42458b17981 */ /* 0x000164000c1e1920 */
.L_x_157:
[----:B------:R-:W-:Y:S05]  /*49e0*/  BSYNC B1 ;  /* 0x0000000000017941 */ /* 0x000fea0003800000 */
.L_x_156:
[----:B0--3-5:R-:W-:Y:S01]  /*49f0*/  FMUL R88, R177, R156 ;  /* 0x0000009cb1587220 */ /* 0x029fe20000400000 */
[----:B------:R-:W-:-:S03]  /*4a00*/  LEA R8, P2, R90, R10, 0x2 ;  /* 0x0000000a5a087211 */ /* 0x000fc600078410ff */
[----:B------:R-:W-:Y:S01]  /*4a10*/  FFMA R151, R151, R155, R88 ;  /* 0x0000009b97977223 */ /* 0x000fe20000000058 */
[----:B------:R-:W-:-:S04]  /*4a20*/  LEA.HI.X R9, R90, R11, R92, 0x2, P2 ;  /* 0x0000000b5a097211 */ /* 0x000fc800010f145c */
[----:B------:R0:W-:Y:S04]  /*4a30*/  @P1 STG.E desc[UR36][R170.64+0x1e4], R151 ;  /* 0x0001e497aa001986 */ /* 0x0001e8000c101924 */
[----:B------:R3:W2:Y:S01]  /*4a40*/  @P5 LDG.E.LTC128B R177, desc[UR36][R8.64] ;  /* 0x0000002408b15981 */ /* 0x0006a2000c1e1920 */
[-C--:B------:R-:W-:Y:S01]  /*4a50*/  IMAD.WIDE.U32 R88, R157, R158.reuse, R6 ;  /* 0x0000009e9d587225 */ /* 0x080fe200078e0006 */
[C---:B------:R-:W-:Y:S01]  /*4a60*/  SHF.L.U32 R95, R4.reuse, 0x9, RZ ;  /* 0x00000009045f7819 */ /* 0x040fe200000006ff */
[----:B------:R-:W-:Y:S01]  /*4a70*/  BSSY B1, `(.L_x_158) ;  /* 0x0000013000017945 */ /* 0x000fe20003800000 */
[----:B------:R-:W-:Y:S01]  /*4a80*/  SHF.L.U64.HI R97, R4, 0x9, R5 ;  /* 0x0000000904617819 */ /* 0x000fe20000010205 */
[----:B------:R-:W-:Y:S01]  /*4a90*/  IMAD.IADD R89, R93, 0x1, R89 ;  /* 0x000000015d597824 */ /* 0x000fe200078e0259 */
[----:B------:R-:W-:Y:S01]  /*4aa0*/  ISETP.GT.AND P4, PT, R0, 0x1, P0 ;  /* 0x000000010000780c */ /* 0x000fe20000784270 */
[----:B------:R-:W-:-:S04]  /*4ab0*/  IMAD.WIDE.U32 R158, R157, R158, R162 ;  /* 0x0000009e9d9e7225 */ /* 0x000fc800078e00a2 */
[----:B------:R-:W-:Y:S01]  /*4ac0*/  IMAD.WIDE.U32 R90, R23, R14, R88 ;  /* 0x0000000e175a7225 */ /* 0x000fe200078e0058 */
[----:B------:R-:W-:Y:S02]  /*4ad0*/  IADD3 R88, P2, R95, R12, RZ ;  /* 0x0000000c5f587210 */ /* 0x000fe40007f5e0ff */
[----:B------:R-:W-:Y:S01]  /*4ae0*/  IADD3 R160, P3, R160, R158, RZ ;  /* 0x0000009ea0a07210 */ /* 0x000fe20007f7e0ff */
[----:B---3--:R-:W-:Y:S01]  /*4af0*/  IMAD.IADD R8, R15, 0x1, R91 ;  /* 0x000000010f087824 */ /* 0x008fe200078e025b */
[----:B------:R-:W-:Y:S01]  /*4b00*/  LEA R4, P1, R90, R10, 0x2 ;  /* 0x0000000a5a047211 */ /* 0x000fe200078210ff */
[----:B------:R-:W-:Y:S01]  /*4b10*/  IMAD.X R89, R97, 0x1, R13, P2 ;  /* 0x0000000161597824 */ /* 0x000fe200010e060d */
[----:B------:R-:W-:Y:S02]  /*4b20*/  IADD3 R92, P2, R6, R158, RZ ;  /* 0x0000009e065c7210 */ /* 0x000fe40007f5e0ff */
[----:B------:R-:W-:Y:S01]  /*4b30*/  IADD3 R159, R93, R159, RZ ;  /* 0x0000009f5d9f7210 */ /* 0x000fe20007ffe0ff */
[----:B--2---:R-:W-:-:S04]  /*4b40*/  FMUL R5, R177, R156 ;  /* 0x0000009cb1057220 */ /* 0x004fc80000400000 */
[----:B------:R-:W-:Y:S01]  /*4b50*/  FFMA R9, R24, R155, R5 ;  /* 0x0000009b18097223 */ /* 0x000fe20000000005 */
[----:B------:R-:W-:-:S04]  /*4b60*/  LEA.HI.X R5, R90, R11, R8, 0x2, P1 ;  /* 0x0000000b5a057211 */ /* 0x000fc800008f1408 */
[----:B------:R0:W-:Y:S01]  /*4b70*/  @P5 STG.E desc[UR36][R88.64], R9 ;  /* 0x0000000958005986 */ /* 0x0001e2000c101924 */
[----:B------:R-:W-:Y:S05]  /*4b80*/  @!P4 BRA `(.L_x_159) ;  /* 0x000000000004c947 */ /* 0x000fea0003800000 */
[----:B------:R2:W5:Y:S02]  /*4b90*/  LDG.E.LTC128B R177, desc[UR36][R4.64+0x4] ;  /* 0x0000042404b17981 */ /* 0x000564000c1e1920 */
.L_x_159:
[----:B------:R-:W-:Y:S05]  /*4ba0*/  BSYNC B1 ;  /* 0x0000000000017941 */ /* 0x000fea0003800000 */
.L_x_158:
[----:B-----5:R-:W-:Y:S01]  /*4bb0*/  FMUL R6, R177, R156 ;  /* 0x0000009cb1067220 */ /* 0x020fe20000400000 */
[----:B------:R-:W-:Y:S01]  /*4bc0*/  @P4 MOV R24, R88 ;  /* 0x0000005800184202 */ /* 0x000fe20000000f00 */
[----:B------:R-:W-:Y:S01]  /*4bd0*/  IMAD.X R93, R7, 0x1, R159, P2 ;  /* 0x00000001075d7824 */ /* 0x000fe200010e069f */
[----:B------:R-:W-:Y:S01]  /*4be0*/  ISETP.GT.AND P1, PT, R3, 0x88, PT ;  /* 0x000000880300780c */ /* 0x000fe20003f24270 */
[----:B0-----:R-:W-:Y:S01]  /*4bf0*/  FFMA R9, R25, R155, R6 ;  /* 0x0000009b19097223 */ /* 0x001fe20000000006 */
[----:B------:R-:W-:Y:S01]  /*4c00*/  @P4 IMAD.MOV.U32 R25, RZ, RZ, R89 ;  /* 0x000000ffff194224 */ /* 0x000fe200078e0059 */
[----:B------:R-:W-:Y:S01]  /*4c10*/  LEA R6, P5, R160, R10, 0x2 ;  /* 0x0000000aa0067211 */ /* 0x000fe200078a10ff */
[----:B------:R-:W-:Y:S01]  /*4c20*/  IMAD.X R3, R159, 0x1, R21, P3 ;  /* 0x000000019f037824 */ /* 0x000fe200018e0615 */
[----:B------:R-:W-:Y:S01]  /*4c30*/  ISETP.GT.AND P2, PT, R0, RZ, P1 ;  /* 0x000000ff0000720c */ /* 0x000fe20000f44270 */
[----:B------:R-:W-:Y:S01]  /*4c40*/  IMAD.WIDE.U32 R20, R23, R14, R92 ;  /* 0x0000000e17147225 */ /* 0x000fe200078e005c */
[----:B------:R0:W-:Y:S01]  /*4c50*/  @P4 STG.E desc[UR36][R24.64+0x4], R9 ;  /* 0x0000040918004986 */ /* 0x0001e2000c101924 */
[----:B------:R-:W-:Y:S01]  /*4c60*/  BSSY B1, `(.L_x_160) ;  /* 0x0000006000017945 */ /* 0x000fe20003800000 */
[----:B------:R-:W-:Y:S01]  /*4c70*/  IADD3 R8, P3, R88, R167, RZ ;  /* 0x000000a758087210 */ /* 0x000fe20007f7e0ff */
[----:B------:R-:W-:Y:S01]  /*4c80*/  IMAD.IADD R15, R15, 0x1, R21 ;  /* 0x000000010f0f7824 */ /* 0x000fe200078e0215 */
[----:B------:R-:W-:-:S07]  /*4c90*/  LEA.HI.X R7, R160, R11, R3, 0x2, P5 ;  /* 0x0000000ba0077211 */ /* 0x000fce00028f1403 */
[----:B------:R-:W-:Y:S05]  /*4ca0*/  @!P2 BRA `(.L_x_161) ;  /* 0x000000000004a947 */ /* 0x000fea0003800000 */
[----:B------:R3:W5:Y:S02]  /*4cb0*/  LDG.E.LTC128B R177, desc[UR36][R6.64] ;  /* 0x0000002406b17981 */ /* 0x000764000c1e1920 */
.L_x_161:
[----:B------:R-:W-:Y:S05]  /*4cc0*/  BSYNC B1 ;  /* 0x0000000000017941 */ /* 0x000fea0003800000 */
.L_x_160:
[----:B-----5:R-:W-:Y:S01]  /*4cd0*/  FMUL R3, R177, R156 ;  /* 0x0000009cb1037220 */ /* 0x020fe20000400000 */
[----:B0-----:R-:W-:Y:S01]  /*4ce0*/  IADD3.X R9, R89, R169, RZ, P3, !PT ;  /* 0x000000a959097210 */ /* 0x001fe20001ffe4ff */
[----:B------:R-:W-:Y:S01]  /*4cf0*/  BSSY B1, `(.L_x_162) ;  /* 0x0000008000017945 */ /* 0x000fe20003800000 */
[----:B------:R-:W-:Y:S01]  /*4d00*/  ISETP.GT.AND P4, PT, R0, 0x1, P1 ;  /* 0x000000010000780c */ /* 0x000fe20000f84270 */
[----:B------:R-:W-:Y:S01]  /*4d10*/  FFMA R3, R26, R155, R3 ;  /* 0x0000009b1a037223 */ /* 0x000fe20000000003 */
[----:B------:R-:W-:-:S04]  /*4d20*/  LEA R10, P5, R20, R10, 0x2 ;  /* 0x0000000a140a7211 */ /* 0x000fc800078a10ff */
[----:B------:R0:W-:Y:S01]  /*4d30*/  @P2 STG.E desc[UR36][R8.64], R3 ;  /* 0x0000000308002986 */ /* 0x0001e2000c101924 */
[----:B------:R-:W-:-:S06]  /*4d40*/  LEA.HI.X R11, R20, R11, R15, 0x2, P5 ;  /* 0x0000000b140b7211 */ /* 0x000fcc00028f140f */
[----:B------:R-:W-:Y:S05]  /*4d50*/  @!P4 BRA `(.L_x_163) ;  /* 0x000000000004c947 */ /* 0x000fea0003800000 */
[----:B------:R0:W5:Y:S02]  /*4d60*/  LDG.E.LTC128B R177, desc[UR36][R10.64+0x4] ;  /* 0x000004240ab17981 */ /* 0x000164000c1e1920 */
.L_x_163:
[----:B------:R-:W-:Y:S05]  /*4d70*/  BSYNC B1 ;  /* 0x0000000000017941 */ /* 0x000fea0003800000 */
.L_x_162:
[----:B---3-5:R-:W-:Y:S01]  /*4d80*/  FMUL R6, R177, R156 ;  /* 0x0000009cb1067220 */ /* 0x028fe20000400000 */
[----:B------:R-:W-:Y:S01]  /*4d90*/  ISETP.GT.AND P2, PT, R0, 0x8, P0 ;  /* 0x000000080000780c */ /* 0x000fe20000744270 */
[----:B------:R-:W-:Y:S02]  /*4da0*/  BSSY B1, `(.L_x_164) ;  /* 0x0000005000017945 */ /* 0x000fe40003800000 */
[----:B------:R-:W-:-:S05]  /*4db0*/  FFMA R27, R27, R155, R6 ;  /* 0x0000009b1b1b7223 */ /* 0x000fca0000000006 */
[----:B------:R3:W-:Y:S05]  /*4dc0*/  @P4 STG.E desc[UR36][R8.64+0x4], R27 ;  /* 0x0000041b08004986 */ /* 0x0007ea000c101924 */
[----:B------:R-:W-:Y:S05]  /*4dd0*/  @!P2 BRA `(.L_x_165) ;  /* 0x000000000004a947 */ /* 0x000fea0003800000 */
[----:B------:R0:W5:Y:S02]  /*4de0*/  LDG.E.LTC128B R177, desc[UR36][R4.64+0x20] ;  /* 0x0000202404b17981 */ /* 0x000164000c1e1920 */
.L_x_165:
[----:B------:R-:W-:Y:S05]  /*4df0*/  BSYNC B1 ;  /* 0x0000000000017941 */ /* 0x000fea0003800000 */
.L_x_164:
[----:B0----5:R-:W-:Y:S01]  /*4e00*/  FMUL R3, R177, R156 ;  /* 0x0000009cb1037220 */ /* 0x021fe20000400000 */
[----:B------:R-:W-:Y:S01]  /*4e10*/  IMAD.MOV.U32 R6, RZ, RZ, R88 ;  /* 0x000000ffff067224 */ /* 0x000fe200078e0058 */
[----:B------:R-:W-:Y:S01]  /*4e20*/  ISETP.GT.AND P3, PT, R0, 0x9, P0 ;  /* 0x000000090000780c */ /* 0x000fe20000764270 */
[----:B------:R-:W-:Y:S02]  /*4e30*/  IMAD.MOV.U32 R7, RZ, RZ, R89 ;  /* 0x000000ffff077224 */ /* 0x000fe400078e0059 */
[----:B------:R-:W-:Y:S01]  /*4e40*/  FFMA R3, R28, R155, R3 ;  /* 0x0000009b1c037223 */ /* 0x000fe20000000003 */
[----:B------:R-:W-:Y:S04]  /*4e50*/  BSSY B1, `(.L_x_166) ;  /* 0x0000004000017945 */ /* 0x000fe80003800000 */
[----:B------:R0:W-:Y:S05]  /*4e60*/  @P2 STG.E desc[UR36][R6.64+0x20], R3 ;  /* 0x0000200306002986 */ /* 0x0001ea000c101924 */
[----:B------:R-:W-:Y:S05]  /*4e70*/  @!P3 BRA `(.L_x_167) ;  /* 0x000000000004b947 */ /* 0x000fea0003800000 */
[----:B------:R0:W5:Y:S02]  /*4e80*/  LDG.E.LTC128B R177, desc[UR36][R4.64+0x24] ;  /* 0x0000242404b17981 */ /* 0x000164000c1e1920 */
.L_x_167:
[----:B------:R-:W-:Y:S05]  /*4e90*/  BSYNC B1 ;  /* 0x0000000000017941 */ /* 0x000fea0003800000 */
.L_x_166:
[----:B---3-5:R-:W-:Y:S01]  /*4ea0*/  FMUL R8, R177, R156 ;  /* 0x0000009cb1087220 */ /* 0x028fe20000400000 */
[----:B------:R-:W-:Y:S01]  /*4eb0*/  ISETP.GT.AND P5, PT, R0, 0x8, P1 ;  /* 0x000000080000780c */ /* 0x000fe20000fa4270 */
[----:B------:R-:W-:Y:S01]  /*4ec0*/  BSSY B1, `(.L_x_168) ;  /* 0x0000006000017945 */ /* 0x000fe20003800000 */
[----:B------:R-:W-:Y:S01]  /*4ed0*/  IADD3 R14, P2, R167, R88, RZ ;  /* 0x00000058a70e7210 */ /* 0x000fe20007f5e0ff */
[----:B------:R-:W-:-:S05]  /*4ee0*/  FFMA R29, R29, R155, R8 ;  /* 0x0000009b1d1d7223 */ /* 0x000fca0000000008 */
[----:B------:R3:W-:Y:S05]  /*4ef0*/  @P3 STG.E desc[UR36][R6.64+0x24], R29 ;  /* 0x0000241d06003986 */ /* 0x0007ea000c101924 */
[----:B------:R-:W-:Y:S05]  /*4f00*/  @!P5 BRA `(.L_x_169) ;  /* 0x000000000004d947 */ /* 0x000fea0003800000 */
[----:B------:R0:W5:Y:S02]  /*4f10*/  LDG.E.LTC128B R177, desc[UR36][R10.64+0x20] ;  /* 0x000020240ab17981 */ /* 0x000164000c1e1920 */
.L_x_169:
[----:B------:R-:W-:Y:S05]  /*4f20*/  BSYNC B1 ;  /* 0x0000000000017941 */ /* 0x000fea0003800000 */
.L_x_168:
[----:B0----5:R-:W-:Y:S01]  /*4f30*/  FMUL R3, R177, R156 ;  /* 0x0000009cb1037220 */ /* 0x021fe20000400000 */
[----:B------:R-:W-:Y:S01]  /*4f40*/  IADD3.X R15, R169, R89, RZ, P2, !PT ;  /* 0x00000059a90f7210 */ /* 0x000fe200017fe4ff */
[----:B------:R-:W-:Y:S01]  /*4f50*/  BSSY B1, `(.L_x_170) ;  /* 0x0000007000017945 */ /* 0x000fe20003800000 */
[----:B------:R-:W-:Y:S01]  /*4f60*/  ISETP.GT.AND P4, PT, R0, 0x9, P1 ;  /* 0x000000090000780c */ /* 0x000fe20000f84270 */
[----:B------:R-:W-:Y:S01]  /*4f70*/  FFMA R3, R30, R155, R3 ;  /* 0x0000009b1e037223 */ /* 0x000fe20000000003 */
[----:B------:R-:W-:-:S04]  /*4f80*/  IADD3 R8, P3, P2, R167, R12, R95 ;  /* 0x0000000ca7087210 */ /* 0x000fc80007a7e05f */
[----:B------:R0:W-:Y:S07]  /*4f90*/  @P5 STG.E desc[UR36][R14.64+0x20], R3 ;  /* 0x000020030e005986 */ /* 0x0001ee000c101924 */
[----:B------:R-:W-:Y:S05]  /*4fa0*/  @!P4 BRA `(.L_x_171) ;  /* 0x000000000004c947 */ /* 0x000fea0003800000 */
[----:B------:R0:W5:Y:S02]  /*4fb0*/  LDG.E.LTC128B R177, desc[UR36][R10.64+0x24] ;  /* 0x000024240ab17981 */ /* 0x000164000c1e1920 */
.L_x_171:
[----:B------:R-:W-:Y:S05]  /*4fc0*/  BSYNC B1 ;  /* 0x0000000000017941 */ /* 0x000fea0003800000 */
.L_x_170:
[----:B-----5:R-:W-:Y:S01]  /*4fd0*/  FMUL R12, R177, R156 ;  /* 0x0000009cb10c7220 */ /* 0x020fe20000400000 */
[----:B------:R-:W-:Y:S01]  /*4fe0*/  IADD3.X R9, R169, R13, R97, P3, P2 ;  /* 0x0000000da9097210 */ /* 0x000fe20001fe4461 */
[----:B------:R-:W-:Y:S01]  /*4ff0*/  BSSY B1, `(.L_x_172) ;  /* 0x0000006000017945 */ /* 0x000fe20003800000 */
[----:B------:R-:W-:Y:S01]  /*5000*/  ISETP.GT.AND P5, PT, R0, 0x10, P0 ;  /* 0x000000100000780c */ /* 0x000fe200007a4270 */
[----:B------:R-:W-:-:S05]  /*5010*/  FFMA R31, R31, R155, R12 ;  /* 0x0000009b1f1f7223 */ /* 0x000fca000000000c */
[----:B------:R0:W-:Y:S07]  /*5020*/  @P4 STG.E desc[UR36][R8.64+0x24], R31 ;  /* 0x0000241f08004986 */ /* 0x0001ee000c101924 */
[----:B------:R-:W-:Y:S05]  /*5030*/  @!P5 BRA `(.L_x_173) ;  /* 0x000000000004d947 */ /* 0x000fea0003800000 */
[----:B------:R0:W5:Y:S02]  /*5040*/  LDG.E.LTC128B R177, desc[UR36][R4.64+0x40] ;  /* 0x0000402404b17981 */ /* 0x000164000c1e1920 */
.L_x_173:
[----:B------:R-:W-:Y:S05]  /*5050*/  BSYNC B1 ;  /* 0x0000000000017941 */ /* 0x000fea0003800000 */
.L_x_172:
[----:B0----5:R-:W-:Y:S01]  /*5060*/  FMUL R3, R177, R156 ;  /* 0x0000009cb1037220 */ /* 0x021fe20000400000 */
[----:B------:R-:W-:Y:S01]  /*5070*/  ISETP.GT.AND P2, PT, R0, 0x11, P0 ;  /* 0x000000110000780c */ /* 0x000fe20000744270 */
[----:B------:R-:W-:Y:S02]  /*5080*/  BSSY B1, `(.L_x_174) ;  /* 0x0000005000017945 */ /* 0x000fe40003800000 */
[----:B------:R-:W-:-:S05]  /*5090*/  FFMA R3, R32, R155, R3 ;  /* 0x0000009b20037223 */ /* 0x000fca0000000003 */
[----:B------:R0:W-:Y:S05]  /*50a0*/  @P5 STG.E desc[UR36][R6.64+0x40], R3 ;  /* 0x0000400306005986 */ /* 0x0001ea000c101924 */
[----:B------:R-:W-:Y:S05]  /*50b0*/  @!P2 BRA `(.L_x_175) ;  /* 0x000000000004a947 */ /* 0x000fea0003800000 */
[----:B------:R0:W5:Y:S02]  /*50c0*/  LDG.E.LTC128B R177, desc[UR36][R4.64+0x44] ;  /* 0x0000442404b17981 */ /* 0x000164000c1e1920 */
.L_x_175:
[----:B------:R-:W-:Y:S05]  /*50d0*/  BSYNC B1 ;  /* 0x0000000000017941 */ /* 0x000fea0003800000 */
.L_x_174:
[----:B-----5:R-:W-:Y:S01]  /*50e0*/  FMUL R12, R177, R156 ;  /* 0x0000009cb10c7220 */ /* 0x020fe20000400000 */
[----:B------:R-:W-:Y:S01]  /*50f0*/  ISETP.GT.AND P3, PT, R0, 0x10, P1 ;  /* 0x000000100000780c */ /* 0x000fe20000f64270 */
[----:B------:R-:W-:Y:S02]  /*5100*/  BSSY B1, `(.L_x_176) ;  /* 0x0000005000017945 */ /* 0x000fe40003800000 */
[----:B------:R-:W-:-:S05]  /*5110*/  FFMA R33, R33, R155, R12 ;  /* 0x0000009b21217223 */ /* 0x000fca000000000c */
[----:B------:R0:W-:Y:S05]  /*5120*/  @P2 STG.E desc[UR36][R6.64+0x44], R33 ;  /* 0x0000442106002986 */ /* 0x0001ea000c101924 */
[----:B------:R-:W-:Y:S05]  /*5130*/  @!P3 BRA `(.L_x_177) ;  /* 0x000000000004b947 */ /* 0x000fea0003800000 */
[----:B------:R0:W5:Y:S02]  /*5140*/  LDG.E.LTC128B R177, desc[UR36][R10.64+0x40] ;  /* 0x000040240ab17981 */ /* 0x000164000c1e1920 */
.L_x_177:
[----:B------:R-:W-:Y:S05]  /*5150*/  BSYNC B1 ;  /* 0x0000000000017941 */ /* 0x000fea0003800000 */
.L_x_176:
[----:B0----5:R-:W-:Y:S01]  /*5160*/  FMUL R3, R177, R156 ;  /* 0x0000009cb1037220 */ /* 0x021fe20000400000 */
[----:B------:R-:W-:Y:S01]  /*5170*/  ISETP.GT.AND P2, PT, R0, 0x11, P1 ;  /* 0x000000110000780c */ /* 0x000fe20000f44270 */
[----:B------:R-:W-:Y:S02]  /*5180*/  BSSY B1, `(.L_x_178) ;  /* 0x0000005000017945 */ /* 0x000fe40003800000 */
[----:B------:R-:W-:-:S05]  /*5190*/  FFMA R3, R34, R155, R3 ;  /* 0x0000009b22037223 */ /* 0x000fca0000000003 */
[----:B------:R0:W-:Y:S05]  /*51a0*/  @P3 STG.E desc[UR36][R8.64+0x40], R3 ;  /* 0x0000400308003986 */ /* 0x0001ea000c101924 */
[----:B------:R-:W-:Y:S05]  /*51b0*/  @!P2 BRA `(.L_x_179) ;  /* 0x000000000004a947 */ /* 0x000fea0003800000 */
[----:B------:R0:W5:Y:S02]  /*51c0*/  LDG.E.LTC128B R177, desc[UR36][R10.64+0x44] ;  /* 0x000044240ab17981 */ /* 0x000164000c1e1920 */
.L_x_179:
[----:B------:R-:W-:Y:S05]  /*51d0*/  BSYNC B1 ;  /* 0x0000000000017941 */ /* 0x000fea0003800000 */
.L_x_178:
[----:B-----5:R-:W-:Y:S01]  /*51e0*/  FMUL R12, R177, R156 ;  /* 0x0000009cb10c7220 */ /* 0x020fe20000400000 */
[----:B------:R-:W-:Y:S01]  /*51f0*/  ISETP.GT.AND P3, PT, R0, 0x18, P0 ;  /* 0x000000180000780c */ /* 0x000fe20000764270 */
[----:B------:R-:W-:Y:S02]  /*5200*/  BSSY B1, `(.L_x_180) ;  /* 0x0000005000017945 */ /* 0x000fe40003800000 */
[----:B------:R-:W-:-:S05]  /*5210*/  FFMA R35, R35, R155, R12 ;  /* 0x0000009b23237223 */ /* 0x000fca000000000c */
[----:B------:R0:W-:Y:S05]  /*5220*/  @P2 STG.E desc[UR36][R8.64+0x44], R35 ;  /* 0x0000442308002986 */ /* 0x0001ea000c101924 */
[----:B------:R-:W-:Y:S05]  /*5230*/  @!P3 BRA `(.L_x_181) ;  /* 0x000000000004b947 */ /* 0x000fea0003800000 */
[----:B------:R0:W5:Y:S02]  /*5240*/  LDG.E.LTC128B R177, desc[UR36][R4.64+0x60] ;  /* 0x0000602404b17981 */ /* 0x000164000c1e1920 */
.L_x_181:
[----:B------:R-:W-:Y:S05]  /*5250*/  BSYNC B1 ;  /* 0x0000000000017941 */ /* 0x000fea0003800000 */
.L_x_180:
[----:B0----5:R-:W-:Y:S01]  /*5260*/  FMUL R3, R177, R156 ;  /* 0x0000009cb1037220 */ /* 0x021fe20000400000 */
[----:B------:R-:W-:Y:S01]  /*5270*/  ISETP.GT.AND P2, PT, R0, 0x19, P0 ;  /* 0x000000190000780c */ /* 0x000fe20000744270 */
[----:B------:R-:W-:Y:S02]  /*5280*/  BSSY B1, `(.L_x_182) ;  /* 0x0000005000017945 */ /* 0x000fe40003800000 */
[----:B------:R-:W-:-:S05]  /*5290*/  FFMA R3, R36, R155, R3 ;  /* 0x0000009b24037223 */ /* 0x000fca0000000003 */
[----:B------:R0:W-:Y:S05]  /*52a0*/  @P3 STG.E desc[UR36][R6.64+0x60], R3 ;  /* 0x0000600306003986 */ /* 0x0001ea000c101924 */
[----:B------:R-:W-:Y:S05]  /*52b0*/  @!P2 BRA `(.L_x_183) ;  /* 0x000000000004a947 */ /* 0x000fea0003800000 */
[----:B------:R0:W5:Y:S02]  /*52c0*/  LDG.E.LTC128B R177, desc[UR36][R4.64+0x64] ;  /* 0x0000642404b17981 */ /* 0x000164000c1e1920 */
.L_x_183:
[----:B------:R-:W-:Y:S05]  /*52d0*/  BSYNC B1 ;  /* 0x0000000000017941 */ /* 0x000fea0003800000 */
.L_x_182:
[----:B-----5:R-:W-:Y:S01]  /*52e0*/  FMUL R12, R177, R156 ;  /* 0x0000009cb10c7220 */ /* 0x020fe20000400000 */
[----:B------:R-:W-:Y:S01]  /*52f0*/  ISETP.GT.AND P3, PT, R0, 0x18, P1 ;  /* 0x000000180000780c */ /* 0x000fe20000f64270 */
[----:B------:R-:W-:Y:S02]  /*5300*/  BSSY B1, `(.L_x_184) ;  /* 0x0000005000017945 */ /* 0x000fe40003800000 */
[----:B------:R-:W-:-:S05]  /*5310*/  FFMA R37, R37, R155, R12 ;  /* 0x0000009b25257223 */ /* 0x000fca000000000c */
[----:B------:R0:W-:Y:S05]  /*5320*/  @P2 STG.E desc[UR36][R6.64+0x64], R37 ;  /* 0x0000642506002986 */ /* 0x0001ea000c101924 */
[----:B------:R-:W-:Y:S05]  /*5330*/  @!P3 BRA `(.L_x_185) ;  /* 0x000000000004b947 */ /* 0x000fea0003800000 */
[----:B------:R0:W5:Y:S02]  /*5340*/  LDG.E.LTC128B R177, desc[UR36][R10.64+0x60] ;  /* 0x000060240ab17981 */ /* 0x000164000c1e1920 */
.L_x_185:
[----:B------:R-:W-:Y:S05]  /*5350*/  BSYNC B1 ;  /* 0x0000000000017941 */ /* 0x000fea0003800000 */
.L_x_184:
[----:B0----5:R-:W-:Y:S01]  /*5360*/  FMUL R3, R177, R156 ;  /* 0x0000009cb1037220 */ /* 0x021fe20000400000 */
[----:B------:R-:W-:Y:S01]  /*5370*/  ISETP.GT.AND P2, PT, R0, 0x19, P1 ;  /* 0x000000190000780c */ /* 0x000fe20000f44270 */
[----:B------:R-:W-:Y:S02]  /*5380*/  BSSY B1, `(.L_x_186) ;  /* 0x0000005000017945 */ /* 0x000fe40003800000 */
[----:B------:R-:W-:-:S05]  /*5390*/  FFMA R3, R38, R155, R3 ;  /* 0x0000009b26037223 */ /* 0x000fca0000000003 */
[----:B------:R0:W-:Y:S05]  /*53a0*/  @P3 STG.E desc[UR36][R8.64+0x60], R3 ;  /* 0x0000600308003986 */ /* 0x0001ea000c101924 */
[----:B------:R-:W-:Y:S05]  /*53b0*/  @!P2 BRA `(.L_x_187) ;  /* 0x000000000004a947 */ /* 0x000fea0003800000 */
[----:B------:R0:W5:Y:S02]  /*53c0*/  LDG.E.LTC128B R177, desc[UR36][R10.64+0x64] ;  /* 0x000064240ab17981 */ /* 0x000164000c1e1920 */
.L_x_187:
[----:B------:R-:W-:Y:S05]  /*53d0*/  BSYNC B1 ;  /* 0x0000000000017941 */ /* 0x000fea0003800000 */
.L_x_186:
[----:B-----5:R-:W-:Y:S01]  /*53e0*/  FMUL R12, R177, R156 ;  /* 0x0000009cb10c7220 */ /* 0x020fe20000400000 */
[----:B------:R-:W-:Y:S01]  /*53f0*/  ISETP.GT.AND P3, PT, R0, 0x20, P0 ;  /* 0x000000200000780c */ /* 0x000fe20000764270 */
[----:B------:R-:W-:Y:S02]  /*5400*/  BSSY B1, `(.L_x_188) ;  /* 0x0000005000017945 */ /* 0x000fe40003800000 */
[----:B------:R-:W-:-:S05]  /*5410*/  FFMA R39, R39, R155, R12 ;  /* 0x0000009b27277223 */ /* 0x000fca000000000c */
[----:B------:R0:W-:Y:S05]  /*5420*/  @P2 STG.E desc[UR36][R8.64+0x64], R39 ;  /* 0x0000642708002986 */ /* 0x0001ea000c101924 */
[----:B------:R-:W-:Y:S05]  /*5430*/  @!P3 BRA `(.L_x_189) ;  /* 0x000000000004b947 */ /* 0x000fea0003800000 */
[----:B------:R0:W5:Y:S02]  /*5440*/  LDG.E.LTC128B R177, desc[UR36][R4.64+0x80] ;  /* 0x0000802404b17981 */ /* 0x000164000c1e1920 */
.L_x_189:
[----:B------:R-:W-:Y:S05]  /*5450*/  BSYNC B1 ;  /* 0x0000000000017941 */ /* 0x000fea0003800000 */
.L_x_188:
[----:B0----5:R-:W-:Y:S01]  /*5460*/  FMUL R3, R177, R156 ;  /* 0x0000009cb1037220 */ /* 0x021fe20000400000 */
[----:B------:R-:W-:Y:S01]  /*5470*/  ISETP.GT.AND P2, PT, R0, 0x21, P0 ;  /* 0x000000210000780c */ /* 0x000fe20000744270 */
[----:B------:R-:W-:Y:S02]  /*5480*/  BSSY B1, `(.L_x_190) ;  /* 0x0000005000017945 */ /* 0x000fe40003800000 */
[----:B------:R-:W-:-:S05]  /*5490*/  FFMA R3, R40, R155, R3 ;  /* 0x0000009b28037223 */ /* 0x000fca0000000003 */
[----:B------:R0:W-:Y:S05]  /*54a0*/  @P3 STG.E desc[UR36][R6.64+0x80], R3 ;  /* 0x0000800306003986 */ /* 0x0001ea000c101924 */
[----:B------:R-:W-:Y:S05]  /*54b0*/  @!P2 BRA `(.L_x_191) ;  /* 0x000000000004a947 */ /* 0x000fea0003800000 */
[----:B------:R0:W5:Y:S02]  /*54c0*/  LDG.E.LTC128B R177, desc[UR36][R4.64+0x84] ;  /* 0x0000842404b17981 */ /* 0x000164000c1e1920 */
.L_x_191:
[----:B------:R-:W-:Y:S05]  /*54d0*/  BSYNC B1 ;  /* 0x0000000000017941 */ /* 0x000fea0003800000 */
.L_x_190:
[----:B-----5:R-:W-:Y:S01]  /*54e0*/  FMUL R12, R177, R156 ;  /* 0x0000009cb10c7220 */ /* 0x020fe20000400000 */
[----:B------:R-:W-:Y:S01]  /*54f0*/  ISETP.GT.AND P3, PT, R0, 0x20, P1 ;  /* 0x000000200000780c */ /* 0x000fe20000f64270 */
[----:B------:R-:W-:Y:S02]  /*5500*/  BSSY B1, `(.L_x_192) ;  /* 0x0000005000017945 */ /* 0x000fe40003800000 */
[----:B------:R-:W-:-:S05]  /*5510*/  FFMA R41, R41, R155, R12 ;  /* 0x0000009b29297223 */ /* 0x000fca000000000c */
[----:B------:R0:W-:Y:S05]  /*5520*/  @P2 STG.E desc[UR36][R6.64+0x84], R41 ;  /* 0x0000842906002986 */ /* 0x0001ea000c101924 */
[----:B------:R-:W-:Y:S05]  /*5530*/  @!P3 BRA `(.L_x_193) ;  /* 0x000000000004b947 */ /* 0x000fea0003800000 */
[----:B------:R0:W5:Y:S02]  /*5540*/  LDG.E.LTC128B R177, desc[UR36][R10.64+0x80] ;  /* 0x000080240ab17981 */ /* 0x000164000c1e1920 */
.L_x_193:
[----:B------:R-:W-:Y:S05]  /*5550*/  BSYNC B1 ;  /* 0x0000000000017941 */ /* 0x000fea0003800000 */
.L_x_192:
[----:B0----5:R-:W-:Y:S01]  /*5560*/  FMUL R3, R177, R156 ;  /* 0x0000009cb1037220 */ /* 0x021fe20000400000 */
[----:B------:R-:W-:Y:S01]  /*5570*/  ISETP.GT.AND P2, PT, R0, 0x21, P1 ;  /* 0x000000210000780c */ /* 0x000fe20000f44270 */
[----:B------:R-:W-:Y:S02]  /*5580*/  BSSY B1, `(.L_x_194) ;  /* 0x0000005000017945 */ /* 0x000fe40003800000 */
[----:B------:R-:W-:-:S05]  /*5590*/  FFMA R3, R42, R155, R3 ;  /* 0x0000009b2a037223 */ /* 0x000fca0000000003 */
[----:B------:R0:W-:Y:S05]  /*55a0*/  @P3 STG.E desc[UR36][R8.64+0x80], R3 ;  /* 0x0000800308003986 */ /* 0x0001ea000c101924 */
[----:B------:R-:W-:Y:S05]  /*55b0*/  @!P2 BRA `(.L_x_195) ;  /* 0x000000000004a947 */ /* 0x000fea0003800000 */
[----:B------:R0:W5:Y:S02]  /*55c0*/  LDG.E.LTC128B R177, desc[UR36][R10.64+0x84] ;  /* 0x000084240ab17981 */ /* 0x000164000c1e1920 */
.L_x_195:
[----:B------:R-:W-:Y:S05]  /*55d0*/  BSYNC B1 ;  /* 0x0000000000017941 */ /* 0x000fea0003800000 */
.L_x_194:
[----:B-----5:R-:W-:Y:S01]  /*55e0*/  FMUL R12, R177, R156 ;  /* 0x0000009cb10c7220 */ /* 0x020fe20000400000 */
[----:B------:R-:W-:Y:S01]  /*55f0*/  ISETP.GT.AND P3, PT, R0, 0x28, P0 ;  /* 0x000000280000780c */ /* 0x000fe20000764270 */
[----:B------:R-:W-:Y:S02]  /*5600*/  BSSY B1, `(.L_x_196) ;  /* 0x0000005000017945 */ /* 0x000fe40003800000 */
[----:B------:R-:W-:-:S05]  /*5610*/  FFMA R43, R43, R155, R12 ;  /* 0x0000009b2b2b7223 */ /* 0x000fca000000000c */
[----:B------:R0:W-:Y:S05]  /*5620*/  @P2 STG.E desc[UR36][R8.64+0x84], R43 ;  /* 0x0000842b08002986 */ /* 0x0001ea000c101924 */
[----:B------:R-:W-:Y:S05]  /*5630*/  @!P3 BRA `(.L_x_197) ;  /* 0x000000000004b947 */ /* 0x000fea0003800000 */
[----:B------:R0:W5:Y:S02]  /*5640*/  LDG.E.LTC128B R177, desc[UR36][R4.64+0xa0] ;  /* 0x0000a02404b17981 */ /* 0x000164000c1e1920 */
.L_x_197:
[----:B------:R-:W-:Y:S05]  /*5650*/  BSYNC B1 ;  /* 0x0000000000017941 */ /* 0x000fea0003800000 */
.L_x_196:
[----:B0----5:R-:W-:Y:S01]  /*5660*/  FMUL R3, R177, R156 ;  /* 0x0000009cb1037220 */ /* 0x021fe20000400000 */
[----:B------:R-:W-:Y:S01]  /*5670*/  ISETP.GT.AND P2, PT, R0, 0x29, P0 ;  /* 0x000000290000780c */ /* 0x000fe20000744270 */
[----:B------:R-:W-:Y:S02]  /*5680*/  BSSY B1, `(.L_x_198) ;  /* 0x0000005000017945 */ /* 0x000fe40003800000 */
[----:B------:R-:W-:-:S05]  /*5690*/  FFMA R3, R44, R155, R3 ;  /* 0x0000009b2c037223 */ /* 0x000fca0000000003 */
[----:B------:R0:W-:Y:S05]  /*56a0*/  @P3 STG.E desc[UR36][R6.64+0xa0], R3 ;  /* 0x0000a00306003986 */ /* 0x0001ea000c101924 */
[----:B------:R-:W-:Y:S05]  /*56b0*/  @!P2 BRA `(.L_x_199) ;  /* 0x000000000004a947 */ /* 0x000fea0003800000 */
[----:B------:R0:W5:Y:S02]  /*56c0*/  LDG.E.LTC128B R177, desc[UR36][R4.64+0xa4] ;  /* 0x0000a42404b17981 */ /* 0x000164000c1e1920 */
.L_x_199:
[----:B------:R-:W-:Y:S05]  /*56d0*/  BSYNC B1 ;  /* 0x0000000000017941 */ /* 0x000fea0003800000 */
.L_x_198:
[----:B-----5:R-:W-:Y:S01]  /*56e0*/  FMUL R12, R177, R156 ;  /* 0x0000009cb10c7220 */ /* 0x020fe20000400000 */
[----:B------:R-:W-:Y:S01]  /*56f0*/  ISETP.GT.AND P3, PT, R0, 0x28, P1 ;  /* 0x000000280000780c */ /* 0x000fe20000f64270 */
[----:B------:R-:W-:Y:S02]  /*5700*/  BSSY B1, `(.L_x_200) ;  /* 0x0000005000017945 */ /* 0x000fe40003800000 */
[----:B------:R-:W-:-:S05]  /*5710*/  FFMA R45, R45, R155, R12 ;  /* 0x0000009b2d2d7223 */ /* 0x000fca000000000c */
[----:B------:R0:W-:Y:S05]  /*5720*/  @P2 STG.E desc[UR36][R6.64+0xa4], R45 ;  /* 0x0000a42d06002986 */ /* 0x0001ea000c101924 */
[----:B------:R-:W-:Y:S05]  /*5730*/  @!P3 BRA `(.L_x_201) ;  /* 0x000000000004b947 */ /* 0x000fea0003800000 */
[----:B------:R0:W5:Y:S02]  /*5740*/  LDG.E.LTC128B R177, desc[UR36][R10.64+0xa0] ;  /* 0x0000a0240ab17981 */ /* 0x000164000c1e1920 */
.L_x_201:
[----:B------:R-:W-:Y:S05]  /*5750*/  BSYNC B1 ;  /* 0x0000000000017941 */ /* 0x000fea0003800000 */
.L_x_200:
[----:B0----5:R-:W-:Y:S01]  /*5760*/  FMUL R3, R177, R156 ;  /* 0x0000009cb1037220 */ /* 0x021fe20000400000 */
[----:B------:R-:W-:Y:S01]  /*5770*/  ISETP.GT.AND P2, PT, R0, 0x29, P1 ;  /* 0x000000290000780c */ /* 0x000fe20000f44270 */
[----:B------:R-:W-:Y:S02]  /*5780*/  BSSY B1, `(.L_x_202) ;  /* 0x0000005000017945 */ /* 0x000fe40003800000 */
[----:B------:R-:W-:-:S05]  /*5790*/  FFMA R3, R46, R155, R3 ;  /* 0x0000009b2e037223 */ /* 0x000fca0000000003 */
[----:B------:R0:W-:Y:S05]  /*57a0*/  @P3 STG.E desc[UR36][R8.64+0xa0], R3 ;  /* 0x0000a00308003986 */ /* 0x0001ea000c101924 */
[----:B------:R-:W-:Y:S05]  /*57b0*/  @!P2 BRA `(.L_x_203) ;  /* 0x000000000004a947 */ /* 0x000fea0003800000 */
[----:B------:R0:W5:Y:S02]  /*57c0*/  LDG.E.LTC128B R177, desc[UR36][R10.64+0xa4] ;  /* 0x0000a4240ab17981 */ /* 0x000164000c1e1920 */
.L_x_203:
[----:B------:R-:W-:Y:S05]  /*57d0*/  BSYNC B1 ;  /* 0x0000000000017941 */ /* 0x000fea0003800000 */
.L_x_202:
[----:B-----5:R-:W-:Y:S01]  /*57e0*/  FMUL R12, R177, R156 ;  /* 0x0000009cb10c7220 */ /* 0x020fe20000400000 */
[----:B------:R-:W-:Y:S01]  /*57f0*/  ISETP.GT.AND P3, PT, R0, 0x30, P0 ;  /* 0x000000300000780c */ /* 0x000fe20000764270 */
[----:B------:R-:W-:Y:S02]  /*5800*/  BSSY B1, `(.L_x_204) ;  /* 0x0000005000017945 */ /* 0x000fe40003800000 */
[----:B------:R-:W-:-:S05]  /*5810*/  FFMA R47, R47, R155, R12 ;  /* 0x0000009b2f2f7223 */ /* 0x000fca000000000c */
[----:B------:R0:W-:Y:S05]  /*5820*/  @P2 STG.E desc[UR36][R8.64+0xa4], R47 ;  /* 0x0000a42f08002986 */ /* 0x0001ea000c101924 */
[----:B------:R-:W-:Y:S05]  /*5830*/  @!P3 BRA `(.L_x_205) ;  /* 0x000000000004b947 */ /* 0x000fea0003800000 */
[----:B------:R0:W5:Y:S02]  /*5840*/  LDG.E.LTC128B R177, desc[UR36][R4.64+0xc0] ;  /* 0x0000c02404b17981 */ /* 0x000164000c1e1920 */
.L_x_205:
[----:B------:R-:W-:Y:S05]  /*5850*/  BSYNC B1 ;  /* 0x0000000000017941 */ /* 0x000fea0003800000 */
.L_x_204:
[----:B0----5:R-:W-:Y:S01]  /*5860*/  FMUL R3, R177, R156 ;  /* 0x0000009cb1037220 */ /* 0x021fe20000400000 */
[----:B------:R-:W-:Y:S01]  /*5870*/  ISETP.GT.AND P2, PT, R0, 0x31, P0 ;  /* 0x000000310000780c */ /* 0x000fe20000744270 */
[----:B------:R-:W-:Y:S02]  /*5880*/  BSSY B1, `(.L_x_206) ;  /* 0x0000005000017945 */ /* 0x000fe40003800000 */
[----:B------:R-:W-:-:S05]  /*5890*/  FFMA R3, R48, R155, R3 ;  /* 0x0000009b30037223 */ /* 0x000fca0000000003 */
[----:B------:R0:W-:Y:S05]  /*58a0*/  @P3 STG.E desc[UR36][R6.64+0xc0], R3 ;  /* 0x0000c00306003986 */ /* 0x0001ea000c101924 */
[----:B------:R-:W-:Y:S05]  /*58b0*/  @!P2 BRA `(.L_x_207) ;  /* 0x000000000004a947 */ /* 0x000fea0003800000 */
[----:B------:R0:W5:Y:S02]  /*58c0*/  LDG.E.LTC128B R177, desc[UR36][R4.64+0xc4] ;  /* 0x0000c42404b17981 */ /* 0x000164000c1e1920 */
.L_x_207:
[----:B------:R-:W-:Y:S05]  /*58d0*/  BSYNC B1 ;  /* 0x0000000000017941 */ /* 0x000fea0003800000 */
.L_x_206:
[----:B-----5:R-:W-:Y:S01]  /*58e0*/  FMUL R12, R177, R156 ;  /* 0x0000009cb10c7220 */ /* 0x020fe20000400000 */
[----:B------:R-:W-:Y:S01]  /*58f0*/  ISETP.GT.AND P3, PT, R0, 0x30, P1 ;  /* 0x000000300000780c */ /* 0x000fe20000f64270 */
[----:B------:R-:W-:Y:S02]  /*5900*/  BSSY B1, `(.L_x_208) ;  /* 0x0000005000017945 */ /* 0x000fe40003800000 */
[----:B------:R-:W-:-:S05]  /*5910*/  FFMA R49, R49, R155, R12 ;  /* 0x0000009b31317223 */ /* 0x000fca000000000c */
[----:B------:R0:W-:Y:S05]  /*5920*/  @P2 STG.E desc[UR36][R6.64+0xc4], R49 ;  /* 0x0000c43106002986 */ /* 0x0001ea000c101924 */
[----:B------:R-:W-:Y:S05]  /*5930*/  @!P3 BRA `(.L_x_209) ;  /* 0x000000000004b947 */ /* 0x000fea0003800000 */
[----:B------:R0:W5:Y:S02]  /*5940*/  LDG.E.LTC128B R177, desc[UR36][R10.64+0xc0] ;  /* 0x0000c0240ab17981 */ /* 0x000164000c1e1920 */
.L_x_209:
[----:B------:R-:W-:Y:S05]  /*5950*/  BSYNC B1 ;  /* 0x0000000000017941 */ /* 0x000fea0003800000 */
.L_x_208:
[----:B0----5:R-:W-:Y:S01]  /*5960*/  FMUL R3, R177, R156 ;  /* 0x0000009cb1037220 */ /* 0x021fe20000400000 */
[----:B------:R-:W-:Y:S01]  /*5970*/  ISETP.GT.AND P2, PT, R0, 0x31, P1 ;  /* 0x000000310000780c */ /* 0x000fe20000f44270 */
[----:B------:R-:W-:Y:S02]  /*5980*/  BSSY B1, `(.L_x_210) ;  /* 0x0000005000017945 */ /* 0x000fe40003800000 */
[----:B------:R-:W-:-:S05]  /*5990*/  FFMA R3, R50, R155, R3 ;  /* 0x0000009b32037223 */ /* 0x000fca0000000003 */
[----:B------:R0:W-:Y:S05]  /*59a0*/  @P3 STG.E desc[UR36][R8.64+0xc0], R3 ;  /* 0x0000c00308003986 */ /* 0x0001ea000c101924 */
[----:B------:R-:W-:Y:S05]  /*59b0*/  @!P2 BRA `(.L_x_211) ;  /* 0x000000000004a947 */ /* 0x000fea0003800000 */
[----:B------:R0:W5:Y:S02]  /*59c0*/  LDG.E.LTC128B R177, desc[UR36][R10.64+0xc4] ;  /* 0x0000c4240ab17981 */ /* 0x000164000c1e1920 */
.L_x_211:
[----:B------:R-:W-:Y:S05]  /*59d0*/  BSYNC B1 ;  /* 0x0000000000017941 */ /* 0x000fea0003800000 */
.L_x_210:
[----:B-----5:R-:W-:Y:S01]  /*59e0*/  FMUL R12, R177, R156 ;  /* 0x0000009cb10c7220 */ /* 0x020fe20000400000 */
[----:B------:R-:W-:Y:S01]  /*59f0*/  ISETP.GT.AND P3, PT, R0, 0x38, P0 ;  /* 0x000000380000780c */ /* 0x000fe20000764270 */
[----:B------:R-:W-:Y:S02]  /*5a00*/  BSSY B1, `(.L_x_212) ;  /* 0x0000005000017945 */ /* 0x000fe40003800000 */
[----:B------:R-:W-:-:S05]  /*5a10*/  FFMA R51, R51, R155, R12 ;  /* 0x0000009b33337223 */ /* 0x000fca000000000c */
[----:B------:R0:W-:Y:S05]  /*5a20*/  @P2 STG.E desc[UR36][R8.64+0xc4], R51 ;  /* 0x0000c43308002986 */ /* 0x0001ea000c101924 */
[----:B------:R-:W-:Y:S05]  /*5a30*/  @!P3 BRA `(.L_x_213) ;  /* 0x000000000004b947 */ /* 0x000fea0003800000 */
[----:B------:R0:W5:Y:S02]  /*5a40*/  LDG.E.LTC128B R177, desc[UR36][R4.64+0xe0] ;  /* 0x0000e02404b17981 */ /* 0x000164000c1e1920 */
.L_x_213:
[----:B------:R-:W-:Y:S05]  /*5a50*/  BSYNC B1 ;  /* 0x0000000000017941 */ /* 0x000fea0003800000 */
.L_x_212:
[----:B0----5:R-:W-:Y:S01]  /*5a60*/  FMUL R3, R177, R156 ;  /* 0x0000009cb1037220 */ /* 0x021fe20000400000 */
[----:B------:R-:W-:Y:S01]  /*5a70*/  ISETP.GT.AND P2, PT, R0, 0x39, P0 ;  /* 0x000000390000780c */ /* 0x000fe20000744270 */
[----:B------:R-:W-:Y:S02]  /*5a80*/  BSSY B1, `(.L_x_214) ;  /* 0x0000005000017945 */ /* 0x000fe40003800000 */
[----:B------:R-:W-:-:S05]  /*5a90*/  FFMA R3, R52, R155, R3 ;  /* 0x0000009b34037223 */ /* 0x000fca0000000003 */
[----:B------:R0:W-:Y:S05]  /*5aa0*/  @P3 STG.E desc[UR36][R6.64+0xe0], R3 ;  /* 0x0000e00306003986 */ /* 0x0001ea000c101924 */
[----:B------:R-:W-:Y:S05]  /*5ab0*/  @!P2 BRA `(.L_x_215) ;  /* 0x000000000004a947 */ /* 0x000fea0003800000 */
[----:B------:R0:W5:Y:S02]  /*5ac0*/  LDG.E.LTC128B R177, desc[UR36][R4.64+0xe4] ;  /* 0x0000e42404b17981 */ /* 0x000164000c1e1920 */
.L_x_215:
[----:B------:R-:W-:Y:S05]  /*5ad0*/  BSYNC B1 ;  /* 0x0000000000017941 */ /* 0x000fea0003800000 */
.L_x_214:
[----:B-----5:R-:W-:Y:S01]  /*5ae0*/  FMUL R12, R177, R156 ;  /* 0x0000009cb10c7220 */ /* 0x020fe20000400000 */
[----:B------:R-:W-:Y:S01]  /*5af0*/  ISETP.GT.AND P3, PT, R0, 0x38, P1 ;  /* 0x000000380000780c */ /* 0x000fe20000f64270 */
[----:B------:R-:W-:Y:S02]  /*5b00*/  BSSY B1, `(.L_x_216) ;  /* 0x0000005000017945 */ /* 0x000fe40003800000 */
[----:B------:R-:W-:-:S05]  /*5b10*/  FFMA R53, R53, R155, R12 ;  /* 0x0000009b35357223 */ /* 0x000fca000000000c */
[----:B------:R0:W-:Y:S05]  /*5b20*/  @P2 STG.E desc[UR36][R6.64+0xe4], R53 ;  /* 0x0000e43506002986 */ /* 0x0001ea000c101924 */
[----:B------:R-:W-:Y:S05]  /*5b30*/  @!P3 BRA `(.L_x_217) ;  /* 0x000000000004b947 */ /* 0x000fea0003800000 */
[----:B------:R0:W5:Y:S02]  /*5b40*/  LDG.E.LTC128B R177, desc[UR36][R10.64+0xe0] ;  /* 0x0000e0240ab17981 */ /* 0x000164000c1e1920 */
.L_x_217:
[----:B------:R-:W-:Y:S05]  /*5b50*/  BSYNC B1 ;  /* 0x0000000000017941 */ /* 0x000fea0003800000 */
.L_x_216:
[----:B0----5:R-:W-:Y:S01]  /*5b60*/  FMUL R3, R177, R156 ;  /* 0x0000009cb1037220 */ /* 0x021fe20000400000 */
[----:B------:R-:W-:Y:S01]  /*5b70*/  ISETP.GT.AND P2, PT, R0, 0x39, P1 ;  /* 0x000000390000780c */ /* 0x000fe20000f44270 */
[----:B------:R-:W-:Y:S02]  /*5b80*/  BSSY B1, `(.L_x_218) ;  /* 0x0000005000017945 */ /* 0x000fe40003800000 */
[----:B------:R-:W-:-:S05]  /*5b90*/  FFMA R3, R54, R155, R3 ;  /* 0x0000009b36037223 */ /* 0x000fca0000000003 */
[----:B------:R0:W-:Y:S05]  /*5ba0*/  @P3 STG.E desc[UR36][R8.64+0xe0], R3 ;  /* 0x0000e00308003986 */ /* 0x0001ea000c101924 */
[----:B------:R-:W-:Y:S05]  /*5bb0*/  @!P2 BRA `(.L_x_219) ;  /* 0x000000000004a947 */ /* 0x000fea0003800000 */
[----:B------:R0:W5:Y:S02]  /*5bc0*/  LDG.E.LTC128B R177, desc[UR36][R10.64+0xe4] ;  /* 0x0000e4240ab17981 */ /* 0x000164000c1e1920 */
.L_x_219:
[----:B------:R-:W-:Y:S05]  /*5bd0*/  BSYNC B1 ;  /* 0x0000000000017941 */ /* 0x000fea0003800000 */
.L_x_218:
[----:B-----5:R-:W-:Y:S01]  /*5be0*/  FMUL R12, R177, R156 ;  /* 0x0000009cb10c7220 */ /* 0x020fe20000400000 */
[----:B------:R-:W-:Y:S01]  /*5bf0*/  ISETP.GT.AND P3, PT, R0, 0x40, P0 ;  /* 0x000000400000780c */ /* 0x000fe20000764270 */
[----:B------:R-:W-:Y:S02]  /*5c00*/  BSSY B1, `(.L_x_220) ;  /* 0x0000005000017945 */ /* 0x000fe40003800000 */
[----:B------:R-:W-:-:S05]  /*5c10*/  FFMA R55, R55, R155, R12 ;  /* 0x0000009b37377223 */ /* 0x000fca000000000c */
[----:B------:R0:W-:Y:S05]  /*5c20*/  @P2 STG.E desc[UR36][R8.64+0xe4], R55 ;  /* 0x0000e43708002986 */ /* 0x0001ea000c101924 */
[----:B------:R-:W-:Y:S05]  /*5c30*/  @!P3 BRA `(.L_x_221) ;  /* 0x000000000004b947 */ /* 0x000fea0003800000 */
[----:B------:R0:W5:Y:S02]  /*5c40*/  LDG.E.LTC128B R177, desc[UR36][R4.64+0x100] ;  /* 0x0001002404b17981 */ /* 0x000164000c1e1920 */
.L_x_221:
[----:B------:R-:W-:Y:S05]  /*5c50*/  BSYNC B1 ;  /* 0x0000000000017941 */ /* 0x000fea0003800000 */
.L_x_220:
[----:B0----5:R-:W-:Y:S01]  /*5c60*/  FMUL R3, R177, R156 ;  /* 0x0000009cb1037220 */ /* 0x021fe20000400000 */
[----:B------:R-:W-:Y:S01]  /*5c70*/  ISETP.GT.AND P2, PT, R0, 0x41, P0 ;  /* 0x000000410000780c */ /* 0x000fe20000744270 */
[----:B------:R-:W-:Y:S02]  /*5c80*/  BSSY B1, `(.L_x_222) ;  /* 0x0000005000017945 */ /* 0x000fe40003800000 */
[----:B------:R-:W-:-:S05]  /*5c90*/  FFMA R3, R56, R155, R3 ;  /* 0x0000009b38037223 */ /* 0x000fca0000000003 */
[----:B------:R0:W-:Y:S05]  /*5ca0*/  @P3 STG.E desc[UR36][R6.64+0x100], R3 ;  /* 0x0001000306003986 */ /* 0x0001ea000c101924 */
[----:B------:R-:W-:Y:S05]  /*5cb0*/  @!P2 BRA `(.L_x_223) ;  /* 0x000000000004a947 */ /* 0x000fea0003800000 */
[----:B------:R0:W5:Y:S02]  /*5cc0*/  LDG.E.LTC128B R177, desc[UR36][R4.64+0x104] ;  /* 0x0001042404b17981 */ /* 0x000164000c1e1920 */
.L_x_223:
[----:B------:R-:W-:Y:S05]  /*5cd0*/  BSYNC B1 ;  /* 0x0000000000017941 */ /* 0x000fea0003800000 */
.L_x_222:
[----:B-----5:R-:W-:Y:S01]  /*5ce0*/  FMUL R12, R177, R156 ;  /* 0x0000009cb10c7220 */ /* 0x020fe20000400000 */
[----:B------:R-:W-:Y:S01]  /*5cf0*/  ISETP.GT.AND P3, PT, R0, 0x40, P1 ;  /* 0x000000400000780c */ /* 0x000fe20000f64270 */
[----:B------:R-:W-:Y:S02]  /*5d00*/  BSSY B1, `(.L_x_224) ;  /* 0x0000005000017945 */ /* 0x000fe40003800000 */
[----:B------:R-:W-:-:S05]  /*5d10*/  FFMA R57, R57, R155, R12 ;  /* 0x0000009b39397223 */ /* 0x000fca000000000c */
[----:B------:R0:W-:Y:S05]  /*5d20*/  @P2 STG.E desc[UR36][R6.64+0x104], R57 ;  /* 0x0001043906002986 */ /* 0x0001ea000c101924 */
[----:B------:R-:W-:Y:S05]  /*5d30*/  @!P3 BRA `(.L_x_225) ;  /* 0x000000000004b947 */ /* 0x000fea0003800000 */
[----:B------:R0:W5:Y:S02]  /*5d40*/  LDG.E.LTC128B R177, desc[UR36][R10.64+0x100] ;  /* 0x000100240ab17981 */ /* 0x000164000c1e1920 */
.L_x_225:
[----:B------:R-:W-:Y:S05]  /*5d50*/  BSYNC B1 ;  /* 0x0000000000017941 */ /* 0x000fea0003800000 */
.L_x_224:
[----:B0----5:R-:W-:Y:S01]  /*5d60*/  FMUL R3, R177, R156 ;  /* 0x0000009cb1037220 */ /* 0x021fe20000400000 */
[----:B------:R-:W-:Y:S01]  /*5d70*/  ISETP.GT.AND P2, PT, R0, 0x41, P1 ;  /* 0x000000410000780c */ /* 0x000fe20000f44270 */
[----:B------:R-:W-:Y:S02]  /*5d80*/  BSSY B1, `(.L_x_226) ;  /* 0x0000005000017945 */ /* 0x000fe40003800000 */
[----:B------:R-:W-:-:S05]  /*5d90*/  FFMA R3, R58, R155, R3 ;  /* 0x0000009b3a037223 */ /* 0x000fca0000000003 */
[----:B------:R0:W-:Y:S05]  /*5da0*/  @P3 STG.E desc[UR36][R8.64+0x100], R3 ;  /* 0x0001000308003986 */ /* 0x0001ea000c101924 */
[----:B------:R-:W-:Y:S05]  /*5db0*/  @!P2 BRA `(.L_x_227) ;  /* 0x000000000004a947 */ /* 0x000fea0003800000 */
[----:B------:R0:W5:Y:S02]  /*5dc0*/  LDG.E.LTC128B R177, desc[UR36][R10.64+0x104] ;  /* 0x000104240ab17981 */ /* 0x000164000c1e1920 */
.L_x_227:
[----:B------:R-:W-:Y:S05]  /*5dd0*/  BSYNC B1 ;  /* 0x0000000000017941 */ /* 0x000fea0003800000 */
.L_x_226:
[----:B-----5:R-:W-:Y:S01]  /*5de0*/  FMUL R12, R177, R156 ;  /* 0x0000009cb10c7220 */ /* 0x020fe20000400000 */
[----:B------:R-:W-:Y:S01]  /*5df0*/  ISETP.GT.AND P3, PT, R0, 0x48, P0 ;  /* 0x000000480000780c */ /* 0x000fe20000764270 */
[----:B------:R-:W-:Y:S02]  /*5e00*/  BSSY B1, `(.L_x_228) ;  /* 0x0000005000017945 */ /* 0x000fe40003800000 */
[----:B------:R-:W-:-:S05]  /*5e10*/  FFMA R59, R59, R155, R12 ;  /* 0x0000009b3b3b7223 */ /* 0x000fca000000000c */
[----:B------:R0:W-:Y:S05]  /*5e20*/  @P2 STG.E desc[UR36][R8.64+0x104], R59 ;  /* 0x0001043b08002986 */ /* 0x0001ea000c101924 */
[----:B------:R-:W-:Y:S05]  /*5e30*/  @!P3 BRA `(.L_x_229) ;  /* 0x000000000004b947 */ /* 0x000fea0003800000 */
[----:B------:R0:W5:Y:S02]  /*5e40*/  LDG.E.LTC128B R177, desc[UR36][R4.64+0x120] ;  /* 0x0001202404b17981 */ /* 0x000164000c1e1920 */
.L_x_229:
[----:B------:R-:W-:Y:S05]  /*5e50*/  BSYNC B1 ;  /* 0x0000000000017941 */ /* 0x000fea0003800000 */
.L_x_228:
[----:B0----5:R-:W-:Y:S01]  /*5e60*/  FMUL R3, R177, R156 ;  /* 0x0000009cb1037220 */ /* 0x021fe20000400000 */
[----:B------:R-:W-:Y:S01]  /*5e70*/  ISETP.GT.AND P2, PT, R0, 0x49, P0 ;  /* 0x000000490000780c */ /* 0x000fe20000744270 */
[----:B------:R-:W-:Y:S02]  /*5e80*/  BSSY B1, `(.L_x_230) ;  /* 0x0000005000017945 */ /* 0x000fe40003800000 */
[----:B------:R-:W-:-:S05]  /*5e90*/  FFMA R3, R60, R155, R3 ;  /* 0x0000009b3c037223 */ /* 0x000fca0000000003 */
[----:B------:R0:W-:Y:S05]  /*5ea0*/  @P3 STG.E desc[UR36][R6.64+0x120], R3 ;  /* 0x0001200306003986 */ /* 0x0001ea000c101924 */
[----:B------:R-:W-:Y:S05]  /*5eb0*/  @!P2 BRA `(.L_x_231) ;  /* 0x000000000004a947 */ /* 0x000fea0003800000 */
[----:B------:R0:W5:Y:S02]  /*5ec0*/  LDG.E.LTC128B R177, desc[UR36][R4.64+0x124] ;  /* 0x0001242404b17981 */ /* 0x000164000c1e1920 */
.L_x_231:
[----:B------:R-:W-:Y:S05]  /*5ed0*/  BSYNC B1 ;  /* 0x0000000000017941 */ /* 0x000fea0003800000 */
.L_x_230:
[----:B-----5:R-:W-:Y:S01]  /*5ee0*/  FMUL R12, R177, R156 ;  /* 0x0000009cb10c7220 */ /* 0x020fe20000400000 */
[----:B------:R-:W-:Y:S01]  /*5ef0*/  ISETP.GT.AND P3, PT, R0, 0x48, P1 ;  /* 0x000000480000780c */ /* 0x000fe20000f64270 */
[----:B------:R-:W-:Y:S02]  /*5f00*/  BSSY B1, `(.L_x_232) ;  /* 0x0000005000017945 */ /* 0x000fe40003800000 */
[----:B------:R-:W-:-:S05]  /*5f10*/  FFMA R61, R61, R155, R12 ;  /* 0x0000009b3d3d7223 */ /* 0x000fca000000000c */
[----:B------:R0:W-:Y:S05]  /*5f20*/  @P2 STG.E desc[UR36][R6.64+0x124], R61 ;  /* 0x0001243d06002986 */ /* 0x0001ea000c101924 */
[----:B------:R-:W-:Y:S05]  /*5f30*/  @!P3 BRA `(.L_x_233) ;  /* 0x000000000004b947 */ /* 0x000fea0003800000 */
[----:B------:R0:W5:Y:S02]  /*5f40*/  LDG.E.LTC128B R177, desc[UR36][R10.64+0x120] ;  /* 0x000120240ab17981 */ /* 0x000164000c1e1920 */
.L_x_233:
[----:B------:R-:W-:Y:S05]  /*5f50*/  BSYNC B1 ;  /* 0x0000000000017941 */ /* 0x000fea0003800000 */
.L_x_232:
[----:B0----5:R-:W-:Y:S01]  /*5f60*/  FMUL R3, R177, R156 ;  /* 0x0000009cb1037220 */ /* 0x021fe20000400000 */
[----:B------:R-:W-:Y:S01]  /*5f70*/  ISETP.GT.AND P2, PT, R0, 0x49, P1 ;  /* 0x000000490000780c */ /* 0x000fe20000f44270 */
[----:B------:R-:W-:Y:S02]  /*5f80*/  BSSY B1, `(.L_x_234) ;  /* 0x0000005000017945 */ /* 0x000fe40003800000 */
[----:B------:R-:W-:-:S05]  /*5f90*/  FFMA R3, R62, R155, R3 ;  /* 0x0000009b3e037223 */ /* 0x000fca0000000003 */
[----:B------:R0:W-:Y:S05]  /*5fa0*/  @P3 STG.E desc[UR36][R8.64+0x120], R3 ;  /* 0x0001200308003986 */ /* 0x0001ea000c101924 */
[----:B------:R-:W-:Y:S05]  /*5fb0*/  @!P2 BRA `(.L_x_235) ;  /* 0x000000000004a947 */ /* 0x000fea0003800000 */
[----:B------:R0:W5:Y:S02]  /*5fc0*/  LDG.E.LTC128B R177, desc[UR36][R10.64+0x124] ;  /* 0x000124240ab17981 */ /* 0x000164000c1e1920 */
.L_x_235:
[----:B------:R-:W-:Y:S05]  /*5fd0*/  BSYNC B1 ;  /* 0x0000000000017941 */ /* 0x000fea0003800000 */
.L_x_234:
[----:B-----5:R-:W-:Y:S01]  /*5fe0*/  FMUL R12, R177, R156 ;  /* 0x0000009cb10c7220 */ /* 0x020fe20000400000 */
[----:B------:R-:W-:Y:S01]  /*5ff0*/  ISETP.GT.AND P3, PT, R0, 0x50, P0 ;  /* 0x000000500000780c */ /* 0x000fe20000764270 */
[----:B------:R-:W-:Y:S02]  /*6000*/  BSSY B1, `(.L_x_236) ;  /* 0x0000005000017945 */ /* 0x000fe40003800000 */
[----:B------:R-:W-:-:S05]  /*6010*/  FFMA R63, R63, R155, R12 ;  /* 0x0000009b3f3f7223 */ /* 0x000fca000000000c */
[----:B------:R0:W-:Y:S05]  /*6020*/  @P2 STG.E desc[UR36][R8.64+0x124], R63 ;  /* 0x0001243f08002986 */ /* 0x0001ea000c101924 */
[----:B------:R-:W-:Y:S05]  /*6030*/  @!P3 BRA `(.L_x_237) ;  /* 0x000000000004b947 */ /* 0x000fea0003800000 */
[----:B------:R0:W5:Y:S02]  /*6040*/  LDG.E.LTC128B R177, desc[UR36][R4.64+0x140] ;  /* 0x0001402404b17981 */ /* 0x000164000c1e1920 */
.L_x_237:
[----:B------:R-:W-:Y:S05]  /*6050*/  BSYNC B1 ;  /* 0x0000000000017941 */ /* 0x000fea0003800000 */
.L_x_236:
[----:B0----5:R-:W-:Y:S01]  /*6060*/  FMUL R3, R177, R156 ;  /* 0x0000009cb1037220 */ /* 0x021fe20000400000 */
[----:B------:R-:W-:Y:S01]  /*6070*/  ISETP.GT.AND P2, PT, R0, 0x51, P0 ;  /* 0x000000510000780c */ /* 0x000fe20000744270 */
[----:B------:R-:W-:Y:S02]  /*6080*/  BSSY B1, `(.L_x_238) ;  /* 0x0000005000017945 */ /* 0x000fe40003800000 */
[----:B------:R-:W-:-:S05]  /*6090*/  FFMA R3, R64, R155, R3 ;  /* 0x0000009b40037223 */ /* 0x000fca0000000003 */
[----:B------:R0:W-:Y:S05]  /*60a0*/  @P3 STG.E desc[UR36][R6.64+0x140], R3 ;  /* 0x0001400306003986 */ /* 0x0001ea000c101924 */
[----:B------:R-:W-:Y:S05]  /*60b0*/  @!P2 BRA `(.L_x_239) ;  /* 0x000000000004a947 */ /* 0x000fea0003800000 */
[----:B------:R0:W5:Y:S02]  /*60c0*/  LDG.E.LTC128B R177, desc[UR36][R4.64+0x144] ;  /* 0x0001442404b17981 */ /* 0x000164000c1e1920 */
.L_x_239:
[----:B------:R-:W-:Y:S05]  /*60d0*/  BSYNC B1 ;  /* 0x0000000000017941 */ /* 0x000fea0003800000 */
.L_x_238:
[----:B-----5:R-:W-:Y:S01]  /*60e0*/  FMUL R12, R177, R156 ;  /* 0x0000009cb10c7220 */ /* 0x020fe20000400000 */
[----:B------:R-:W-:Y:S01]  /*60f0*/  ISETP.GT.AND P3, PT, R0, 0x50, P1 ;  /* 0x000000500000780c */ /* 0x000fe20000f64270 */
[----:B------:R-:W-:Y:S02]  /*6100*/  BSSY B1, `(.L_x_240) ;  /* 0x0000005000017945 */ /* 0x000fe40003800000 */
[----:B------:R-:W-:-:S05]  /*6110*/  FFMA R65, R65, R155, R12 ;  /* 0x0000009b41417223 */ /* 0x000fca000000000c */
[----:B------:R0:W-:Y:S05]  /*6120*/  @P2 STG.E desc[UR36][R6.64+0x144], R65 ;  /* 0x0001444106002986 */ /* 0x0001ea000c101924 */
[----:B------:R-:W-:Y:S05]  /*6130*/  @!P3 BRA `(.L_x_241) ;  /* 0x000000000004b947 */ /* 0x000fea0003800000 */
[----:B------:R0:W5:Y:S02]  /*6140*/  LDG.E.LTC128B R177, desc[UR36][R10.64+0x140] ;  /* 0x000140240ab17981 */ /* 0x000164000c1e1920 */
.L_x_241:
[----:B------:R-:W-:Y:S05]  /*6150*/  BSYNC B1 ;  /* 0x0000000000017941 */ /* 0x000fea0003800000 */
.L_x_240:
[----:B0----5:R-:W-:Y:S01]  /*6160*/  FMUL R3, R177, R156 ;  /* 0x0000009cb1037220 */ /* 0x021fe20000400000 */
[----:B------:R-:W-:Y:S01]  /*6170*/  ISETP.GT.AND P2, PT, R0, 0x51, P1 ;  /* 0x000000510000780c */ /* 0x000fe20000f44270 */
[----:B------:R-:W-:Y:S02]  /*6180*/  BSSY B1, `(.L_x_242) ;  /* 0x0000005000017945 */ /* 0x000fe40003800000 */
[----:B------:R-:W-:-:S05]  /*6190*/  FFMA R3, R66, R155, R3 ;  /* 0x0000009b42037223 */ /* 0x000fca0000000003 */
[----:B------:R0:W-:Y:S05]  /*61a0*/  @P3 STG.E desc[UR36][R8.64+0x140], R3 ;  /* 0x0001400308003986 */ /* 0x0001ea000c101924 */
[----:B------:R-:W-:Y:S05]  /*61b0*/  @!P2 BRA `(.L_x_243) ;  /* 0x000000000004a947 */ /* 0x000fea0003800000 */
[----:B------:R0:W5:Y:S02]  /*61c0*/  LDG.E.LTC128B R177, desc[UR36][R10.64+0x144] ;  /* 0x000144240ab17981 */ /* 0x000164000c1e1920 */
.L_x_243:
[----:B------:R-:W-:Y:S05]  /*61d0*/  BSYNC B1 ;  /* 0x0000000000017941 */ /* 0x000fea0003800000 */
.L_x_242:
[----:B-----5:R-:W-:Y:S01]  /*61e0*/  FMUL R12, R177, R156 ;  /* 0x0000009cb10c7220 */ /* 0x020fe20000400000 */
[----:B------:R-:W-:Y:S01]  /*61f0*/  ISETP.GT.AND P3, PT, R0, 0x58, P0 ;  /* 0x000000580000780c */ /* 0x000fe20000764270 */
[----:B------:R-:W-:Y:S02]  /*6200*/  BSSY B1, `(.L_x_244) ;  /* 0x0000005000017945 */ /* 0x000fe40003800000 */
[----:B------:R-:W-:-:S05]  /*6210*/  FFMA R67, R67, R155, R12 ;  /* 0x0000009b43437223 */ /* 0x000fca000000000c */
[----:B------:R0:W-:Y:S05]  /*6220*/  @P2 STG.E desc[UR36][R8.64+0x144], R67 ;  /* 0x0001444308002986 */ /* 0x0001ea000c101924 */
[----:B------:R-:W-:Y:S05]  /*6230*/  @!P3 BRA `(.L_x_245) ;  /* 0x000000000004b947 */ /* 0x000fea0003800000 */
[----:B------:R0:W5:Y:S02]  /*6240*/  LDG.E.LTC128B R177, desc[UR36][R4.64+0x160] ;  /* 0x0001602404b17981 */ /* 0x000164000c1e1920 */
.L_x_245:
[----:B------:R-:W-:Y:S05]  /*6250*/  BSYNC B1 ;  /* 0x0000000000017941 */ /* 0x000fea0003800000 */
.L_x_244:
[----:B0----5:R-:W-:Y:S01]  /*6260*/  FMUL R3, R177, R156 ;  /* 0x0000009cb1037220 */ /* 0x021fe20000400000 */
[----:B------:R-:W-:Y:S01]  /*6270*/  ISETP.GT.AND P2, PT, R0, 0x59, P0 ;  /* 0x000000590000780c */ /* 0x000fe20000744270 */
[----:B------:R-:W-:Y:S02]  /*6280*/  BSSY B1, `(.L_x_246) ;  /* 0x0000005000017945 */ /* 0x000fe40003800000 */
[----:B------:R-:W-:-:S05]  /*6290*/  FFMA R3, R68, R155, R3 ;  /* 0x0000009b44037223 */ /* 0x000fca0000000003 */
[----:B------:R0:W-:Y:S05]  /*62a0*/  @P3 STG.E desc[UR36][R6.64+0x160], R3 ;  /* 0x0001600306003986 */ /* 0x0001ea000c101924 */
[----:B------:R-:W-:Y:S05]  /*62b0*/  @!P2 BRA `(.L_x_247) ;  /* 0x000000000004a947 */ /* 0x000fea0003800000 */
[----:B------:R0:W5:Y:S02]  /*62c0*/  LDG.E.LTC128B R177, desc[UR36][R4.64+0x164] ;  /* 0x0001642404b17981 */ /* 0x000164000c1e1920 */
.L_x_247:
[----:B------:R-:W-:Y:S05]  /*62d0*/  BSYNC B1 ;  /* 0x0000000000017941 */ /* 0x000fea0003800000 */
.L_x_246:
[----:B-----5:R-:W-:Y:S01]  /*62e0*/  FMUL R12, R177, R156 ;  /* 0x0000009cb10c7220 */ /* 0x020fe20000400000 */
[----:B------:R-:W-:Y:S01]  /*62f0*/  ISETP.GT.AND P3, PT, R0, 0x58, P1 ;  /* 0x000000580000780c */ /* 0x000fe20000f64270 */
[----:B------:R-:W-:Y:S02]  /*6300*/  BSSY B1, `(.L_x_248) ;  /* 0x0000005000017945 */ /* 0x000fe40003800000 */
[----:B------:R-:W-:-:S05]  /*6310*/  FFMA R69, R69, R155, R12 ;  /* 0x0000009b45457223 */ /* 0x000fca000000000c */
[----:B------:R0:W-:Y:S05]  /*6320*/  @P2 STG.E desc[UR36][R6.64+0x164], R69 ;  /* 0x0001644506002986 */ /* 0x0001ea000c101924 */
[----:B------:R-:W-:Y:S05]  /*6330*/  @!P3 BRA `(.L_x_249) ;  /* 0x000000000004b947 */ /* 0x000fea0003800000 */
[----:B------:R0:W5:Y:S02]  /*6340*/  LDG.E.LTC128B R177, desc[UR36][R10.64+0x160] ;  /* 0x000160240ab17981 */ /* 0x000164000c1e1920 */
.L_x_249:
[----:B------:R-:W-:Y:S05]  /*6350*/  BSYNC B1 ;  /* 0x0000000000017941 */ /* 0x000fea0003800000 */
.L_x_248:
[----:B0----5:R-:W-:Y:S01]  /*6360*/  FMUL R3, R177, R156 ;  /* 0x0000009cb1037220 */ /* 0x021fe20000400000 */
[----:B------:R-:W-:Y:S01]  /*6370*/  ISETP.GT.AND P2, PT, R0, 0x59, P1 ;  /* 0x000000590000780c */ /* 0x000fe20000f44270 */
[----:B------:R-:W-:Y:S02]  /*6380*/  BSSY B1, `(.L_x_250) ;  /* 0x0000005000017945 */ /* 0x000fe40003800000 */
[----:B------:R-:W-:-:S05]  /*6390*/  FFMA R3, R70, R155, R3 ;  /* 0x0000009b46037223 */ /* 0x000fca0000000003 */
[----:B------:R0:W-:Y:S05]  /*63a0*/  @P3 STG.E desc[UR36][R8.64+0x160], R3 ;  /* 0x0001600308003986 */ /* 0x0001ea000c101924 */
[----:B------:R-:W-:Y:S05]  /*63b0*/  @!P2 BRA `(.L_x_251) ;  /* 0x000000000004a947 */ /* 0x000fea0003800000 */
[----:B------:R0:W5:Y:S02]  /*63c0*/  LDG.E.LTC128B R177, desc[UR36][R10.64+0x164] ;  /* 0x000164240ab17981 */ /* 0x000164000c1e1920 */
.L_x_251:
[----:B------:R-:W-:Y:S05]  /*63d0*/  BSYNC B1 ;  /* 0x0000000000017941 */ /* 0x000fea0003800000 */
.L_x_250:
[----:B-----5:R-:W-:Y:S01]  /*63e0*/  FMUL R12, R177, R156 ;  /* 0x0000009cb10c7220 */ /* 0x020fe20000400000 */
[----:B------:R-:W-:Y:S01]  /*63f0*/  ISETP.GT.AND P3, PT, R0, 0x60, P0 ;  /* 0x000000600000780c */ /* 0x000fe20000764270 */
[----:B------:R-:W-:Y:S02]  /*6400*/  BSSY B1, `(.L_x_252) ;  /* 0x0000005000017945 */ /* 0x000fe40003800000 */
[----:B------:R-:W-:-:S05]  /*6410*/  FFMA R71, R71, R155, R12 ;  /* 0x0000009b47477223 */ /* 0x000fca000000000c */
[----:B------:R0:W-:Y:S05]  /*6420*/  @P2 STG.E desc[UR36][R8.64+0x164], R71 ;  /* 0x0001644708002986 */ /* 0x0001ea000c101924 */
[----:B------:R-:W-:Y:S05]  /*6430*/  @!P3 BRA `(.L_x_253) ;  /* 0x000000000004b947 */ /* 0x000fea0003800000 */
[----:B------:R0:W5:Y:S02]  /*6440*/  LDG.E.LTC128B R177, desc[UR36][R4.64+0x180] ;  /* 0x0001802404b17981 */ /* 0x000164000c1e1920 */
.L_x_253:
[----:B------:R-:W-:Y:S05]  /*6450*/  BSYNC B1 ;  /* 0x0000000000017941 */ /* 0x000fea0003800000 */
.L_x_252:
[----:B0----5:R-:W-:Y:S01]  /*6460*/  FMUL R3, R177, R156 ;  /* 0x0000009cb1037220 */ /* 0x021fe20000400000 */
[----:B------:R-:W-:Y:S01]  /*6470*/  ISETP.GT.AND P2, PT, R0, 0x61, P0 ;  /* 0x000000610000780c */ /* 0x000fe20000744270 */
[----:B------:R-:W-:Y:S02]  /*6480*/  BSSY B1, `(.L_x_254) ;  /* 0x0000005000017945 */ /* 0x000fe40003800000 */
[----:B------:R-:W-:-:S05]  /*6490*/  FFMA R3, R72, R155, R3 ;  /* 0x0000009b48037223 */ /* 0x000fca0000000003 */
[----:B------:R0:W-:Y:S05]  /*64a0*/  @P3 STG.E desc[UR36][R6.64+0x180], R3 ;  /* 0x0001800306003986 */ /* 0x0001ea000c101924 */
[----:B------:R-:W-:Y:S05]  /*64b0*/  @!P2 BRA `(.L_x_255) ;  /* 0x000000000004a947 */ /* 0x000fea0003800000 */
[----:B------:R0:W5:Y:S02]  /*64c0*/  LDG.E.LTC128B R177, desc[UR36][R4.64+0x184] ;  /* 0x0001842404b17981 */ /* 0x000164000c1e1920 */
.L_x_255:
[----:B------:R-:W-:Y:S05]  /*64d0*/  BSYNC B1 ;  /* 0x0000000000017941 */ /* 0x000fea0003800000 */
.L_x_254:
[----:B-----5:R-:W-:Y:S01]  /*64e0*/  FMUL R12, R177, R156 ;  /* 0x0000009cb10c7220 */ /* 0x020fe20000400000 */
[----:B------:R-:W-:Y:S01]  /*64f0*/  ISETP.GT.AND P3, PT, R0, 0x60, P1 ;  /* 0x000000600000780c */ /* 0x000fe20000f64270 */
[----:B------:R-:W-:Y:S02]  /*6500*/  BSSY B1, `(.L_x_256) ;  /* 0x0000005000017945 */ /* 0x000fe40003800000 */
[----:B------:R-:W-:-:S05]  /*6510*/  FFMA R73, R73, R155, R12 ;  /* 0x0000009b49497223 */ /* 0x000fca000000000c */
[----:B------:R0:W-:Y:S05]  /*6520*/  @P2 STG.E desc[UR36][R6.64+0x184], R73 ;  /* 0x0001844906002986 */ /* 0x0001ea000c101924 */
[----:B------:R-:W-:Y:S05]  /*6530*/  @!P3 BRA `(.L_x_257) ;  /* 0x000000000004b947 */ /* 0x000fea0003800000 */
[----:B------:R0:W5:Y:S02]  /*6540*/  LDG.E.LTC128B R177, desc[UR36][R10.64+0x180] ;  /* 0x000180240ab17981 */ /* 0x000164000c1e1920 */
.L_x_257:
[----:B------:R-:W-:Y:S05]  /*6550*/  BSYNC B1 ;  /* 0x0000000000017941 */ /* 0x000fea0003800000 */
.L_x_256:
[----:B0----5:R-:W-:Y:S01]  /*6560*/  FMUL R3, R177, R156 ;  /* 0x0000009cb1037220 */ /* 0x021fe20000400000 */
[----:B------:R-:W-:Y:S01]  /*6570*/  ISETP.GT.AND P2, PT, R0, 0x61, P1 ;  /* 0x000000610000780c */ /* 0x000fe20000f44270 */
[----:B------:R-:W-:Y:S02]  /*6580*/  BSSY B1, `(.L_x_258) ;  /* 0x0000005000017945 */ /* 0x000fe40003800000 */
[----:B------:R-:W-:-:S05]  /*6590*/  FFMA R3, R74, R155, R3 ;  /* 0x0000009b4a037223 */ /* 0x000fca0000000003 */
[----:B------:R0:W-:Y:S05]  /*65a0*/  @P3 STG.E desc[UR36][R8.64+0x180], R3 ;  /* 0x0001800308003986 */ /* 0x0001ea000c101924 */
[----:B------:R-:W-:Y:S05]  /*65b0*/  @!P2 BRA `(.L_x_259) ;  /* 0x000000000004a947 */ /* 0x000fea0003800000 */
[----:B------:R0:W5:Y:S02]  /*65c0*/  LDG.E.LTC128B R177, desc[UR36][R10.64+0x184] ;  /* 0x000184240ab17981 */ /* 0x000164000c1e1920 */
.L_x_259:
[----:B------:R-:W-:Y:S05]  /*65d0*/  BSYNC B1 ;  /* 0x0000000000017941 */ /* 0x000fea0003800000 */
.L_x_258:
[----:B-----5:R-:W-:Y:S01]  /*65e0*/  FMUL R12, R177, R156 ;  /* 0x0000009cb10c7220 */ /* 0x020fe20000400000 */
[----:B------:R-:W-:Y:S01]  /*65f0*/  ISETP.GT.AND P3, PT, R0, 0x68, P0 ;  /* 0x000000680000780c */ /* 0x000fe20000764270 */
[----:B------:R-:W-:Y:S02]  /*6600*/  BSSY B1, `(.L_x_260) ;  /* 0x0000005000017945 */ /* 0x000fe40003800000 */
[----:B------:R-:W-:-:S05]  /*6610*/  FFMA R75, R75, R155, R12 ;  /* 0x0000009b4b4b7223 */ /* 0x000fca000000000c */
[----:B------:R0:W-:Y:S05]  /*6620*/  @P2 STG.E desc[UR36][R8.64+0x184], R75 ;  /* 0x0001844b08002986 */ /* 0x0001ea000c101924 */
[----:B------:R-:W-:Y:S05]  /*6630*/  @!P3 BRA `(.L_x_261) ;  /* 0x000000000004b947 */ /* 0x000fea0003800000 */
[----:B------:R0:W5:Y:S02]  /*6640*/  LDG.E.LTC128B R177, desc[UR36][R4.64+0x1a0] ;  /* 0x0001a02404b17981 */ /* 0x000164000c1e1920 */
.L_x_261:
[----:B------:R-:W-:Y:S05]  /*6650*/  BSYNC B1 ;  /* 0x0000000000017941 */ /* 0x000fea0003800000 */
.L_x_260:
[----:B0----5:R-:W-:Y:S01]  /*6660*/  FMUL R3, R177, R156 ;  /* 0x0000009cb1037220 */ /* 0x021fe20000400000 */
[----:B------:R-:W-:Y:S01]  /*6670*/  ISETP.GT.AND P2, PT, R0, 0x69, P0 ;  /* 0x000000690000780c */ /* 0x000fe20000744270 */
[----:B------:R-:W-:Y:S02]  /*6680*/  BSSY B1, `(.L_x_262) ;  /* 0x0000005000017945 */ /* 0x000fe40003800000 */
[----:B------:R-:W-:-:S05]  /*6690*/  FFMA R3, R76, R155, R3 ;  /* 0x0000009b4c037223 */ /* 0x000fca0000000003 */
[----:B------:R0:W-:Y:S05]  /*66a0*/  @P3 STG.E desc[UR36][R6.64+0x1a0], R3 ;  /* 0x0001a00306003986 */ /* 0x0001ea000c101924 */
[----:B------:R-:W-:Y:S05]  /*66b0*/  @!P2 BRA `(.L_x_263) ;  /* 0x000000000004a947 */ /* 0x000fea0003800000 */
[----:B------:R0:W5:Y:S02]  /*66c0*/  LDG.E.LTC128B R177, desc[UR36][R4.64+0x1a4] ;  /* 0x0001a42404b17981 */ /* 0x000164000c1e1920 */
.L_x_263:
[----:B------:R-:W-:Y:S05]  /*66d0*/  BSYNC B1 ;  /* 0x0000000000017941 */ /* 0x000fea0003800000 */
.L_x_262:
[----:B-----5:R-:W-:Y:S01]  /*66e0*/  FMUL R12, R177, R156 ;  /* 0x0000009cb10c7220 */ /* 0x020fe20000400000 */
[----:B------:R-:W-:Y:S01]  /*66f0*/  ISETP.GT.AND P3, PT, R0, 0x68, P1 ;  /* 0x000000680000780c */ /* 0x000fe20000f64270 */
[----:B------:R-:W-:Y:S02]  /*6700*/  BSSY B1, `(.L_x_264) ;  /* 0x0000005000017945 */ /* 0x000fe40003800000 */
[----:B------:R-:W-:-:S05]  /*6710*/  FFMA R77, R77, R155, R12 ;  /* 0x0000009b4d4d7223 */ /* 0x000fca000000000c */
[----:B------:R0:W-:Y:S05]  /*6720*/  @P2 STG.E desc[UR36][R6.64+0x1a4], R77 ;  /* 0x0001a44d06002986 */ /* 0x0001ea000c101924 */
[----:B------:R-:W-:Y:S05]  /*6730*/  @!P3 BRA `(.L_x_265) ;  /* 0x000000000004b947 */ /* 0x000fea0003800000 */
[----:B------:R0:W5:Y:S02]  /*6740*/  LDG.E.LTC128B R177, desc[UR36][R10.64+0x1a0] ;  /* 0x0001a0240ab17981 */ /* 0x000164000c1e1920 */
.L_x_265:
[----:B------:R-:W-:Y:S05]  /*6750*/  BSYNC B1 ;  /* 0x0000000000017941 */ /* 0x000fea0003800000 */
.L_x_264:
[----:B0----5:R-:W-:Y:S01]  /*6760*/  FMUL R3, R177, R156 ;  /* 0x0000009cb1037220 */ /* 0x021fe20000400000 */
[----:B------:R-:W-:Y:S01]  /*6770*/  ISETP.GT.AND P2, PT, R0, 0x69, P1 ;  /* 0x000000690000780c */ /* 0x000fe20000f44270 */
[----:B------:R-:W-:Y:S02]  /*6780*/  BSSY B1, `(.L_x_266) ;  /* 0x0000005000017945 */ /* 0x000fe40003800000 */
[----:B------:R-:W-:-:S05]  /*6790*/  FFMA R3, R78, R155, R3 ;  /* 0x0000009b4e037223 */ /* 0x000fca0000000003 */
[----:B------:R0:W-:Y:S05]  /*67a0*/  @P3 STG.E desc[UR36][R8.64+0x1a0], R3 ;  /* 0x0001a00308003986 */ /* 0x0001ea000c101924 */
[----:B------:R-:W-:Y:S05]  /*67b0*/  @!P2 BRA `(.L_x_267) ;  /* 0x000000000004a947 */ /* 0x000fea0003800000 */
[----:B------:R0:W5:Y:S02]  /*67c0*/  LDG.E.LTC128B R177, desc[UR36][R10.64+0x1a4] ;  /* 0x0001a4240ab17981 */ /* 0x000164000c1e1920 */
.L_x_267:
[----:B------:R-:W-:Y:S05]  /*67d0*/  BSYNC B1 ;  /* 0x0000000000017941 */ /* 0x000fea0003800000 */
.L_x_266:
[----:B-----5:R-:W-:Y:S01]  /*67e0*/  FMUL R12, R177, R156 ;  /* 0x0000009cb10c7220 */ /* 0x020fe20000400000 */
[----:B------:R-:W-:Y:S01]  /*67f0*/  ISETP.GT.AND P3, PT, R0, 0x70, P0 ;  /* 0x000000700000780c */ /* 0x000fe20000764270 */
[----:B------:R-:W-:Y:S02]  /*6800*/  BSSY B1, `(.L_x_268) ;  /* 0x0000005000017945 */ /* 0x000fe40003800000 */
[----:B------:R-:W-:-:S05]  /*6810*/  FFMA R79, R79, R155, R12 ;  /* 0x0000009b4f4f7223 */ /* 0x000fca000000000c */
[----:B------:R0:W-:Y:S05]  /*6820*/  @P2 STG.E desc[UR36][R8.64+0x1a4], R79 ;  /* 0x0001a44f08002986 */ /* 0x0001ea000c101924 */
[----:B------:R-:W-:Y:S05]  /*6830*/  @!P3 BRA `(.L_x_269) ;  /* 0x000000000004b947 */ /* 0x000fea0003800000 */
[----:B------:R0:W5:Y:S02]  /*6840*/  LDG.E.LTC128B R177, desc[UR36][R4.64+0x1c0] ;  /* 0x0001c02404b17981 */ /* 0x000164000c1e1920 */
.L_x_269:
[----:B------:R-:W-:Y:S05]  /*6850*/  BSYNC B1 ;  /* 0x0000000000017941 */ /* 0x000fea0003800000 */
.L_x_268:
[----:B0----5:R-:W-:Y:S01]  /*6860*/  FMUL R3, R177, R156 ;  /* 0x0000009cb1037220 */ /* 0x021fe20000400000 */
[----:B------:R-:W-:Y:S01]  /*6870*/  ISETP.GT.AND P2, PT, R0, 0x71, P0 ;  /* 0x000000710000780c */ /* 0x000fe20000744270 */
[----:B------:R-:W-:Y:S02]  /*6880*/  BSSY B1, `(.L_x_270) ;  /* 0x0000005000017945 */ /* 0x000fe40003800000 */
[----:B------:R-:W-:-:S05]  /*6890*/  FFMA R3, R80, R155, R3 ;  /* 0x0000009b50037223 */ /* 0x000fca0000000003 */
[----:B------:R0:W-:Y:S05]  /*68a0*/  @P3 STG.E desc[UR36][R6.64+0x1c0], R3 ;  /* 0x0001c00306003986 */ /* 0x0001ea000c101924 */
[----:B------:R-:W-:Y:S05]  /*68b0*/  @!P2 BRA `(.L_x_271) ;  /* 0x000000000004a947 */ /* 0x000fea0003800000 */
[----:B------:R0:W5:Y:S02]  /*68c0*/  LDG.E.LTC128B R177, desc[UR36][R4.64+0x1c4] ;  /* 0x0001c42404b17981 */ /* 0x000164000c1e1920 */
.L_x_271:
[----:B------:R-:W-:Y:S05]  /*68d0*/  BSYNC B1 ;  /* 0x0000000000017941 */ /* 0x000fea0003800000 */
.L_x_270:
[----:B-----5:R-:W-:Y:S01]  /*68e0*/  FMUL R12, R177, R156 ;  /* 0x0000009cb10c7220 */ /* 0x020fe20000400000 */
[----:B------:R-:W-:Y:S01]  /*68f0*/  ISETP.GT.AND P3, PT, R0, 0x70, P1 ;  /* 0x000000700000780c */ /* 0x000fe20000f64270 */
[----:B------:R-:W-:Y:S02]  /*6900*/  BSSY B1, `(.L_x_272) ;  /* 0x0000005000017945 */ /* 0x000fe40003800000 */
[----:B------:R-:W-:-:S05]  /*6910*/  FFMA R81, R81, R155, R12 ;  /* 0x0000009b51517223 */ /* 0x000fca000000000c */
[----:B------:R0:W-:Y:S05]  /*6920*/  @P2 STG.E desc[UR36][R6.64+0x1c4], R81 ;  /* 0x0001c45106002986 */ /* 0x0001ea000c101924 */
[----:B------:R-:W-:Y:S05]  /*6930*/  @!P3 BRA `(.L_x_273) ;  /* 0x000000000004b947 */ /* 0x000fea0003800000 */
[----:B------:R0:W5:Y:S02]  /*6940*/  LDG.E.LTC128B R177, desc[UR36][R10.64+0x1c0] ;  /* 0x0001c0240ab17981 */ /* 0x000164000c1e1920 */
.L_x_273:
[----:B------:R-:W-:Y:S05]  /*6950*/  BSYNC B1 ;  /* 0x0000000000017941 */ /* 0x000fea0003800000 */
.L_x_272:
[----:B0----5:R-:W-:Y:S01]  /*6960*/  FMUL R3, R177, R156 ;  /* 0x0000009cb1037220 */ /* 0x021fe20000400000 */
[----:B------:R-:W-:Y:S01]  /*6970*/  ISETP.GT.AND P2, PT, R0, 0x71, P1 ;  /* 0x000000710000780c */ /* 0x000fe20000f44270 */
[----:B------:R-:W-:Y:S02]  /*6980*/  BSSY B1, `(.L_x_274) ;  /* 0x0000005000017945 */ /* 0x000fe40003800000 */
[----:B------:R-:W-:-:S05]  /*6990*/  FFMA R3, R82, R155, R3 ;  /* 0x0000009b52037223 */ /* 0x000fca0000000003 */
[----:B------:R0:W-:Y:S05]  /*69a0*/  @P3 STG.E desc[UR36][R8.64+0x1c0], R3 ;  /* 0x0001c00308003986 */ /* 0x0001ea000c101924 */
[----:B------:R-:W-:Y:S05]  /*69b0*/  @!P2 BRA `(.L_x_275) ;  /* 0x000000000004a947 */ /* 0x000fea0003800000 */
[----:B------:R0:W5:Y:S02]  /*69c0*/  LDG.E.LTC128B R177, desc[UR36][R10.64+0x1c4] ;  /* 0x0001c4240ab17981 */ /* 0x000164000c1e1920 */
.L_x_275:
[----:B------:R-:W-:Y:S05]  /*69d0*/  BSYNC B1 ;  /* 0x0000000000017941 */ /* 0x000fea0003800000 */
.L_x_274:
[----:B-----5:R-:W-:Y:S01]  /*69e0*/  FMUL R12, R177, R156 ;  /* 0x0000009cb10c7220 */ /* 0x020fe20000400000 */
[----:B------:R-:W-:Y:S01]  /*69f0*/  ISETP.GT.AND P3, PT, R0, 0x78, P0 ;  /* 0x000000780000780c */ /* 0x000fe20000764270 */
[----:B------:R-:W-:Y:S02]  /*6a00*/  BSSY B1, `(.L_x_276) ;  /* 0x0000005000017945 */ /* 0x000fe40003800000 */
[----:B------:R-:W-:-:S05]  /*6a10*/  FFMA R83, R83, R155, R12 ;  /* 0x0000009b53537223 */ /* 0x000fca000000000c */
[----:B------:R0:W-:Y:S05]  /*6a20*/  @P2 STG.E desc[UR36][R8.64+0x1c4], R83 ;  /* 0x0001c45308002986 */ /* 0x0001ea000c101924 */
[----:B------:R-:W-:Y:S05]  /*6a30*/  @!P3 BRA `(.L_x_277) ;  /* 0x000000000004b947 */ /* 0x000fea0003800000 */
[----:B------:R0:W5:Y:S02]  /*6a40*/  LDG.E.LTC128B R177, desc[UR36][R4.64+0x1e0] ;  /* 0x0001e02404b17981 */ /* 0x000164000c1e1920 */
.L_x_277:
[----:B------:R-:W-:Y:S05]  /*6a50*/  BSYNC B1 ;  /* 0x0000000000017941 */ /* 0x000fea0003800000 */
.L_x_276:
[----:B0----5:R-:W-:Y:S01]  /*6a60*/  FMUL R3, R177, R156 ;  /* 0x0000009cb1037220 */ /* 0x021fe20000400000 */
[----:B------:R-:W-:Y:S01]  /*6a70*/  ISETP.GT.AND P0, PT, R0, 0x79, P0 ;  /* 0x000000790000780c */ /* 0x000fe20000704270 */
[----:B------:R-:W-:Y:S02]  /*6a80*/  BSSY B1, `(.L_x_278) ;  /* 0x0000005000017945 */ /* 0x000fe40003800000 */
[----:B------:R-:W-:-:S05]  /*6a90*/  FFMA R3, R84, R155, R3 ;  /* 0x0000009b54037223 */ /* 0x000fca0000000003 */
[----:B------:R0:W-:Y:S05]  /*6aa0*/  @P3 STG.E desc[UR36][R6.64+0x1e0], R3 ;  /* 0x0001e00306003986 */ /* 0x0001ea000c101924 */
[----:B------:R-:W-:Y:S05]  /*6ab0*/  @!P0 BRA `(.L_x_279) ;  /* 0x0000000000048947 */ /* 0x000fea0003800000 */
[----:B------:R0:W5:Y:S02]  /*6ac0*/  LDG.E.LTC128B R177, desc[UR36][R4.64+0x1e4] ;  /* 0x0001e42404b17981 */ /* 0x000164000c1e1920 */
.L_x_279:
[----:B------:R-:W-:Y:S05]  /*6ad0*/  BSYNC B1 ;  /* 0x0000000000017941 */ /* 0x000fea0003800000 */
.L_x_278:
[----:B0-2--5:R-:W-:Y:S01]  /*6ae0*/  FMUL R4, R177, R156 ;  /* 0x0000009cb1047220 */ /* 0x025fe20000400000 */
[----:B------:R-:W-:Y:S01]  /*6af0*/  ISETP.GT.AND P2, PT, R0, 0x78, P1 ;  /* 0x000000780000780c */ /* 0x000fe20000f44270 */
[----:B------:R-:W-:Y:S02]  /*6b00*/  BSSY B1, `(.L_x_280) ;  /* 0x0000005000017945 */ /* 0x000fe40003800000 */
[----:B------:R-:W-:-:S05]  /*6b10*/  FFMA R85, R85, R155, R4 ;  /* 0x0000009b55557223 */ /* 0x000fca0000000004 */
[----:B------:R0:W-:Y:S05]  /*6b20*/  @P0 STG.E desc[UR36][R6.64+0x1e4], R85 ;  /* 0x0001e45506000986 */ /* 0x0001ea000c101924 */
[----:B------:R-:W-:Y:S05]  /*6b30*/  @!P2 BRA `(.L_x_281) ;  /* 0x000000000004a947 */ /* 0x000fea0003800000 */
[----:B------:R2:W5:Y:S02]  /*6b40*/  LDG.E.LTC128B R177, desc[UR36][R10.64+0x1e0] ;  /* 0x0001e0240ab17981 */ /* 0x000564000c1e1920 */
.L_x_281:
[----:B------:R-:W-:Y:S05]  /*6b50*/  BSYNC B1 ;  /* 0x0000000000017941 */ /* 0x000fea0003800000 */
.L_x_280:
[----:B-----5:R-:W-:Y:S01]  /*6b60*/  FMUL R3, R177, R156 ;  /* 0x0000009cb1037220 */ /* 0x020fe20000400000 */
[----:B------:R-:W-:Y:S01]  /*6b70*/  @P2 IMAD.MOV.U32 R4, RZ, RZ, R8 ;  /* 0x000000ffff042224 */ /* 0x000fe200078e0008 */
[----:B------:R-:W-:Y:S01]  /*6b80*/  ISETP.GT.AND P1, PT, R0, 0x79, P1 ;  /* 0x000000790000780c */ /* 0x000fe20000f24270 */
[----:B------:R-:W-:Y:S02]  /*6b90*/  @P2 IMAD.MOV.U32 R5, RZ, RZ, R9 ;  /* 0x000000ffff052224 */ /* 0x000fe400078e0009 */
[----:B------:R-:W-:Y:S01]  /*6ba0*/  FFMA R3, R86, R155, R3 ;  /* 0x0000009b56037223 */ /* 0x000fe20000000003 */
[----:B------:R-:W-:Y:S04]  /*6bb0*/  BSSY B1, `(.L_x_282) ;  /* 0x0000004000017945 */ /* 0x000fe80003800000 */
[----:B------:R0:W-:Y:S05]  /*6bc0*/  @P2 STG.E desc[UR36][R4.64+0x1e0], R3 ;  /* 0x0001e00304002986 */ /* 0x0001ea000c101924 */
[----:B------:R-:W-:Y:S05]  /*6bd0*/  @!P1 BRA `(.L_x_283) ;  /* 0x0000000000049947 */ /* 0x000fea0003800000 */
[----:B------:R0:W5:Y:S02]  /*6be0*/  LDG.E.LTC128B R177, desc[UR36][R10.64+0x1e4] ;  /* 0x0001e4240ab17981 */ /* 0x000164000c1e1920 */
.L_x_283:
[----:B------:R-:W-:Y:S05]  /*6bf0*/  BSYNC B1 ;  /* 0x0000000000017941 */ /* 0x000fea0003800000 */
.L_x_282:
[----:B-----5:R-:W-:-:S04]  /*6c00*/  FMUL R0, R177, R156 ;  /* 0x0000009cb1007220 */ /* 0x020fc80000400000 */
[----:B------:R-:W-:Y:S01]  /*6c10*/  FFMA R87, R87, R155, R0 ;  /* 0x0000009b57577223 */ /* 0x000fe20000000000 */
[----:B------:R-:W-:Y:S06]  /*6c20*/  @!P1 BRA `(.L_x_284) ;  /* 0x0000001c002c9947 */ /* 0x000fec0003800000 */
[----:B------:R0:W-:Y:S01]  /*6c30*/  STG.E desc[UR36][R8.64+0x1e4], R87 ;  /* 0x0001e45708007986 */ /* 0x0001e2000c101924 */
[----:B------:R-:W-:Y:S05]  /*6c40*/  BRA `(.L_x_284) ;  /* 0x0000001c00247947 */ /* 0x000fea0003800000 */
.L_x_33:
[----:B------:R-:W-:Y:S01]  /*6c50*/  ULDC.64 UR4, c[0x0][0x5c0] ;  /* 0x0001700000047ab9 */ /* 0x000fe20000000a00 */
[----:B------:R-:W-:Y:S01]  /*6c60*/  ISETP.GT.AND P4, PT, R0, 0x1, P0 ;  /* 0x000000010000780c */ /* 0x000fe20000784270 */
[-C--:B------:R-:W-:Y:S01]  /*6c70*/  FMUL R13, R88, R155.reuse ;  /* 0x0000009b580d7220 */ /* 0x080fe20000400000 */
[C---:B------:R-:W-:Y:S01]  /*6c80*/  LEA R8, P1, R170.reuse, UR4, 0x2 ;  /* 0x00000004aa087c11 */ /* 0x040fe2000f8210ff */
[-C--:B------:R-:W-:Y:S01]  /*6c90*/  FMUL R89, R89, R155.reuse ;  /* 0x0000009b59597220 */ /* 0x080fe20000400000 */
[----:B------:R-:W-:Y:S01]  /*6ca0*/  ISETP.GT.AND P2, PT, R3, 0x8, PT ;  /* 0x000000080300780c */ /* 0x000fe20003f44270 */
[-C--:B------:R-:W-:Y:S01]  /*6cb0*/  FMUL R91, R91, R155.reuse ;  /* 0x0000009b5b5b7220 */ /* 0x080fe20000400000 */
[----:B------:R-:W-:Y:S01]  /*6cc0*/  LEA.HI.X R9, R170, UR5, R173, 0x2, P1 ;  /* 0x00000005aa097c11 */ /* 0x000fe200088f14ad */
[-C--:B------:R-:W-:Y:S01]  /*6cd0*/  FMUL R15, R92, R155.reuse ;  /* 0x0000009b5c0f7220 */ /* 0x080fe20000400000 */
[----:B------:R-:W-:Y:S01]  /*6ce0*/  SHF.L.U32 R7, R4, 0x5, RZ ;  /* 0x0000000504077819 */ /* 0x000fe200000006ff */
[-C--:B------:R-:W-:Y:S01]  /*6cf0*/  FMUL R93, R93, R155.reuse ;  /* 0x0000009b5d5d7220 */ /* 0x080fe20000400000 */
[C---:B------:R-:W-:Y:S01]  /*6d00*/  ISETP.GT.AND P1, PT, R0.reuse, RZ, P2 ;  /* 0x000000ff0000720c */ /* 0x040fe20001724270 */
[----:B------:R0:W-:Y:S01]  /*6d10*/  @P3 STG.E desc[UR36][R8.64], R13 ;  /* 0x0000000d08003986 */ /* 0x0001e2000c101924 */
[----:B------:R-:W-:Y:S01]  /*6d20*/  ISETP.GT.AND P3, PT, R0, 0x1, P2 ;  /* 0x000000010000780c */ /* 0x000fe20001764270 */
[-C--:B------:R-:W-:Y:S01]  /*6d30*/  FMUL R21, R94, R155.reuse ;  /* 0x0000009b5e157220 */ /* 0x080fe20000400000 */
[----:B------:R-:W-:Y:S01]  /*6d40*/  SHF.L.U64.HI R6, R4, 0x5, R5 ;  /* 0x0000000504067819 */ /* 0x000fe20000010205 */
[----:B------:R-:W-:Y:S01]  /*6d50*/  @P4 STG.E desc[UR36][R8.64+0x4], R89 ;  /* 0x0000045908004986 */ /* 0x000fe2000c101924 */
[----:B------:R-:W-:Y:S01]  /*6d60*/  IADD3 R10, P5, R7, R8, RZ ;  /* 0x00000008070a7210 */ /* 0x000fe20007fbe0ff */
[-C--:B------:R-:W-:Y:S01]  /*6d70*/  FMUL R95, R95, R155.reuse ;  /* 0x0000009b5f5f7220 */ /* 0x080fe20000400000 */
[----:B------:R-:W-:Y:S01]  /*6d80*/  ISETP.GT.AND P4, PT, R0, 0x8, P0 ;  /* 0x000000080000780c */ /* 0x000fe20000784270 */
[-C--:B------:R-:W-:Y:S01]  /*6d90*/  FMUL R97, R97, R155.reuse ;  /* 0x0000009b61617220 */ /* 0x080fe20000400000 */
[-C--:B------:R-:W-:Y:S01]  /*6da0*/  FMUL R99, R99, R155.reuse ;  /* 0x0000009b63637220 */ /* 0x080fe20000400000 */
[----:B------:R-:W-:Y:S01]  /*6db0*/  IMAD.X R11, R6, 0x1, R9, P5 ;  /* 0x00000001060b7824 */ /* 0x000fe200028e0609 */
[----:B------:R-:W-:Y:S01]  /*6dc0*/  ISETP.GT.AND P5, PT, R0, 0x9, P0 ;  /* 0x000000090000780c */ /* 0x000fe200007a4270 */
[-C--:B0-----:R-:W-:Y:S01]  /*6dd0*/  FMUL R13, R90, R155.reuse ;  /* 0x0000009b5a0d7220 */ /* 0x081fe20000400000 */
[-C--:B------:R-:W-:Y:S01]  /*6de0*/  FMUL R101, R101, R155.reuse ;  /* 0x0000009b65657220 */ /* 0x080fe20000400000 */
[-C--:B------:R-:W-:Y:S01]  /*6df0*/  FMUL R103, R103, R155.reuse ;  /* 0x0000009b67677220 */ /* 0x080fe20000400000 */
[-C--:B------:R-:W-:Y:S01]  /*6e00*/  FMUL R105, R105, R155.reuse ;  /* 0x0000009b69697220 */ /* 0x080fe20000400000 */
[-C--:B------:R-:W-:Y:S01]  /*6e10*/  FMUL R107, R107, R155.reuse ;  /* 0x0000009b6b6b7220 */ /* 0x080fe20000400000 */
[----:B------:R0:W-:Y:S01]  /*6e20*/  @P1 STG.E desc[UR36][R10.64], R13 ;  /* 0x0000000d0a001986 */ /* 0x0001e2000c101924 */
[C---:B------:R-:W-:Y:S01]  /*6e30*/  ISETP.GT.AND P1, PT, R0.reuse, 0x8, P2 ;  /* 0x000000080000780c */ /* 0x040fe20001724270 */
[-C--:B------:R-:W-:Y:S01]  /*6e40*/  FMUL R109, R109, R155.reuse ;  /* 0x0000009b6d6d7220 */ /* 0x080fe20000400000 */
[-C--:B------:R-:W-:Y:S01]  /*6e50*/  FMUL R111, R111, R155.reuse ;  /* 0x0000009b6f6f7220 */ /* 0x080fe20000400000 */
[----:B------:R-:W-:Y:S01]  /*6e60*/  @P3 STG.E desc[UR36][R10.64+0x4], R91 ;  /* 0x0000045b0a003986 */ /* 0x000fe2000c101924 */
[C---:B------:R-:W-:Y:S01]  /*6e70*/  ISETP.GT.AND P3, PT, R0.reuse, 0x9, P2 ;  /* 0x000000090000780c */ /* 0x040fe20001764270 */
[-C--:B------:R-:W-:Y:S01]  /*6e80*/  FMUL R113, R113, R155.reuse ;  /* 0x0000009b71717220 */ /* 0x080fe20000400000 */
[-C--:B------:R-:W-:Y:S01]  /*6e90*/  FMUL R115, R115, R155.reuse ;  /* 0x0000009b73737220 */ /* 0x080fe20000400000 */
[----:B------:R1:W-:Y:S01]  /*6ea0*/  @P4 STG.E desc[UR36][R8.64+0x20], R15 ;  /* 0x0000200f08004986 */ /* 0x0003e2000c101924 */
[C---:B------:R-:W-:Y:S01]  /*6eb0*/  ISETP.GT.AND P4, PT, R0.reuse, 0x10, P0 ;  /* 0x000000100000780c */ /* 0x040fe20000784270 */
[-C--:B------:R-:W-:Y:S01]  /*6ec0*/  FMUL R117, R117, R155.reuse ;  /* 0x0000009b75757220 */ /* 0x080fe20000400000 */
[-C--:B------:R-:W-:Y:S01]  /*6ed0*/  FMUL R119, R119, R155.reuse ;  /* 0x0000009b77777220 */ /* 0x080fe20000400000 */
[----:B------:R-:W-:Y:S01]  /*6ee0*/  @P5 STG.E desc[UR36][R8.64+0x24], R93 ;  /* 0x0000245d08005986 */ /* 0x000fe2000c101924 */
[----:B------:R-:W-:Y:S01]  /*6ef0*/  ISETP.GT.AND P5, PT, R0, 0x11, P0 ;  /* 0x000000110000780c */ /* 0x000fe200007a4270 */
[-C--:B0-----:R-:W-:Y:S01]  /*6f00*/  FMUL R13, R96, R155.reuse ;  /* 0x0000009b600d7220 */ /* 0x081fe20000400000 */
[-C--:B------:R-:W-:Y:S01]  /*6f10*/  FMUL R121, R121, R155.reuse ;  /* 0x0000009b79797220 */ /* 0x080fe20000400000 */
[----:B------:R0:W-:Y:S01]  /*6f20*/  @P1 STG.E desc[UR36][R10.64+0x20], R21 ;  /* 0x000020150a001986 */ /* 0x0001e2000c101924 */
[C---:B------:R-:W-:Y:S01]  /*6f30*/  ISETP.GT.AND P1, PT, R0.reuse, 0x10, P2 ;  /* 0x000000100000780c */ /* 0x040fe20001724270 */
[-C--:B------:R-:W-:Y:S01]  /*6f40*/  FMUL R123, R123, R155.reuse ;  /* 0x0000009b7b7b7220 */ /* 0x080fe20000400000 */
[-C--:B------:R-:W-:Y:S01]  /*6f50*/  FMUL R125, R125, R155.reuse ;  /* 0x0000009b7d7d7220 */ /* 0x080fe20000400000 */
[----:B------:R-:W-:Y:S01]  /*6f60*/  @P3 STG.E desc[UR36][R10.64+0x24], R95 ;  /* 0x0000245f0a003986 */ /* 0x000fe2000c101924 */
[----:B------:R-:W-:Y:S01]  /*6f70*/  ISETP.GT.AND P3, PT, R0, 0x11, P2 ;  /* 0x000000110000780c */ /* 0x000fe20001764270 */
[-C--:B-1----:R-:W-:Y:S01]  /*6f80*/  FMUL R15, R98, R155.reuse ;  /* 0x0000009b620f7220 */ /* 0x082fe20000400000 */
        /* <DEDUP_REMOVED lines=26> */
[----:B------:R-:W-:Y:S01]  /*7130*/  ISETP.GT.AND P1, PT, R0, 0x20, P2 ;  /* 0x000000200000780c */ /* 0x000fe20001724270 */
[-C--:B------:R-:W-:Y:S01]  /*7140*/  FMUL R147, R147, R155.reuse ;  /* 0x0000009b93937220 */ /* 0x080fe20000400000 */
[----:B------:R-:W-:Y:S01]  /*7150*/  IMAD.SHL.U32 R23, R4, 0x200, RZ ;  /* 0x0000020004177824 */ /* 0x000fe200078e00ff */
[----:B------:R-:W-:Y:S01]  /*7160*/  @P3 STG.E desc[UR36][R10.64+0x64], R103 ;  /* 0x000064670a003986 */ /* 0x000fe2000c101924 */
[----:B------:R-:W-:Y:S01]  /*7170*/  ISETP.GT.AND P3, PT, R0, 0x21, P2 ;  /* 0x000000210000780c */ /* 0x000fe20001764270 */
[-C--:B-1----:R-:W-:Y:S01]  /*7180*/  FMUL R21, R106, R155.reuse ;  /* 0x0000009b6a157220 */ /* 0x082fe20000400000 */
[-C--:B------:R-:W-:Y:S01]  /*7190*/  FMUL R149, R149, R155.reuse ;  /* 0x0000009b95957220 */ /* 0x080fe20000400000 */
[----:B------:R1:W-:Y:S01]  /*71a0*/  @P4 STG.E desc[UR36][R8.64+0x80], R15 ;  /* 0x0000800f08004986 */ /* 0x0003e2000c101924 */
[----:B------:R-:W-:Y:S01]  /*71b0*/  ISETP.GT.AND P4, PT, R0, 0x28, P0 ;  /* 0x000000280000780c */ /* 0x000fe20000784270 */
[-C--:B------:R-:W-:Y:S01]  /*71c0*/  FMUL R151, R151, R155.reuse ;  /* 0x0000009b97977220 */ /* 0x080fe20000400000 */
[----:B------:R-:W-:Y:S01]  /*71d0*/  SHF.L.U64.HI R5, R4, 0x9, R5 ;  /* 0x0000000904057819 */ /* 0x000fe20000010205 */
        /* <DEDUP_REMOVED lines=86> */
[----:B------:R-:W-:-:S02]  /*7740*/  FMUL R87, R87, R155 ;  /* 0x0000009b57577220 */ /* 0x000fc40000400000 */
[----:B------:R-:W-:Y:S01]  /*7750*/  @P3 STG.E desc[UR36][R10.64+0x124], R127 ;  /* 0x0001247f0a003986 */ /* 0x000fe2000c101924 */
[----:B------:R-:W-:Y:S01]  /*7760*/  ISETP.GT.AND P3, PT, R0, 0x51, P2 ;  /* 0x000000510000780c */ /* 0x000fe20001764270 */
[----:B-1----:R-:W-:Y:S02]  /*7770*/  FMUL R21, R130, R155 ;  /* 0x0000009b82157220 */ /* 0x002fe40000400000 */
[----:B------:R1:W-:Y:S01]  /*7780*/  @P4 STG.E desc[UR36][R8.64+0x140], R15 ;  /* 0x0001400f08004986 */ /* 0x0003e2000c101924 */
[----:B------:R-:W-:-:S03]  /*7790*/  ISETP.GT.AND P4, PT, R0, 0x58, P0 ;  /* 0x000000580000780c */ /* 0x000fc60000784270 */
[----:B------:R-:W-:Y:S01]  /*77a0*/  @P5 STG.E desc[UR36][R8.64+0x144], R129 ;  /* 0x0001448108005986 */ /* 0x000fe2000c101924 */
[----:B------:R-:W-:Y:S01]  /*77b0*/  ISETP.GT.AND P5, PT, R0, 0x59, P0 ;  /* 0x000000590000780c */ /* 0x000fe200007a4270 */
[----:B0-----:R-:W-:Y:S02]  /*77c0*/  FMUL R13, R132, R155 ;  /* 0x0000009b840d7220 */ /* 0x001fe40000400000 */
[----:B------:R0:W-:Y:S01]  /*77d0*/  @P1 STG.E desc[UR36][R10.64+0x140], R21 ;  /* 0x000140150a001986 */ /* 0x0001e2000c101924 */
[----:B------:R-:W-:-:S03]  /*77e0*/  ISETP.GT.AND P1, PT, R0, 0x58, P2 ;  /* 0x000000580000780c */ /* 0x000fc60001724270 */
        /* <DEDUP_REMOVED lines=32> */
[-C--:B-1----:R-:W-:Y:S02]  /*79f0*/  FMUL R15, R146, R155.reuse ;  /* 0x0000009b920f7220 */ /* 0x082fe40000400000 */
[----:B------:R1:W-:Y:S01]  /*7a00*/  @P4 STG.E desc[UR36][R8.64+0x1c0], R13 ;  /* 0x0001c00d08004986 */ /* 0x0003e2000c101924 */
[C---:B------:R-:W-:Y:S02]  /*7a10*/  ISETP.GT.AND P4, PT, R0.reuse, 0x78, P0 ;  /* 0x000000780000780c */ /* 0x040fe40000784270 */
[----:B------:R-:W-:Y:S01]  /*7a20*/  ISETP.GT.AND P0, PT, R0, 0x79, P0 ;  /* 0x000000790000780c */ /* 0x000fe20000704270 */
[----:B------:R-:W-:Y:S01]  /*7a30*/  @P5 STG.E desc[UR36][R8.64+0x1c4], R145 ;  /* 0x0001c49108005986 */ /* 0x000fe2000c101924 */
[----:B0-----:R-:W-:-:S03]  /*7a40*/  FMUL R21, R148, R155 ;  /* 0x0000009b94157220 */ /* 0x001fc60000400000 */
[----:B------:R0:W-:Y:S01]  /*7a50*/  @P1 STG.E desc[UR36][R10.64+0x1c0], R15 ;  /* 0x0001c00f0a001986 */ /* 0x0001e2000c101924 */
[----:B------:R-:W-:-:S03]  /*7a60*/  ISETP.GT.AND P1, PT, R3, 0x80, PT ;  /* 0x000000800300780c */ /* 0x000fc60003f24270 */
[----:B------:R-:W-:Y:S01]  /*7a70*/  @P3 STG.E desc[UR36][R10.64+0x1c4], R147 ;  /* 0x0001c4930a003986 */ /* 0x000fe2000c101924 */
[C---:B------:R-:W-:Y:S02]  /*7a80*/  ISETP.GT.AND P3, PT, R0.reuse, 0x78, P2 ;  /* 0x000000780000780c */ /* 0x040fe40001764270 */
[----:B------:R-:W-:Y:S01]  /*7a90*/  ISETP.GT.AND P2, PT, R0, 0x79, P2 ;  /* 0x000000790000780c */ /* 0x000fe20001744270 */
[----:B------:R-:W-:Y:S01]  /*7aa0*/  @P4 STG.E desc[UR36][R8.64+0x1e0], R21 ;  /* 0x0001e01508004986 */ /* 0x000fe2000c101924 */
[----:B------:R-:W-:-:S03]  /*7ab0*/  IADD3 R12, P4, P5, R7, R8, R23 ;  /* 0x00000008070c7210 */ /* 0x000fc60007d9e017 */
[----:B------:R2:W-:Y:S01]  /*7ac0*/  @P0 STG.E desc[UR36][R8.64+0x1e4], R149 ;  /* 0x0001e49508000986 */ /* 0x0005e2000c101924 */
[----:B------:R-:W-:Y:S01]  /*7ad0*/  ISETP.GT.AND P0, PT, R3, 0x88, PT ;  /* 0x000000880300780c */ /* 0x000fe20003f04270 */
[----:B------:R-:W-:Y:S01]  /*7ae0*/  FMUL R3, R150, R155 ;  /* 0x0000009b96037220 */ /* 0x000fe20000400000 */
[----:B-1----:R-:W-:Y:S01]  /*7af0*/  IADD3.X R13, R6, R9, R5, P4, P5 ;  /* 0x00000009060d7210 */ /* 0x002fe200027ea405 */
[----:B0-----:R-:W-:Y:S01]  /*7b00*/  FMUL R15, R24, R155 ;  /* 0x0000009b180f7220 */ /* 0x001fe20000400000 */
[C---:B------:R-:W-:Y:S02]  /*7b10*/  ISETP.GT.AND P4, PT, R0.reuse, RZ, P1 ;  /* 0x000000ff0000720c */ /* 0x040fe40000f84270 */
[----:B------:R-:W-:Y:S01]  /*7b20*/  IADD3 R4, P5, R23, R8, RZ ;  /* 0x0000000817047210 */ /* 0x000fe20007fbe0ff */
[----:B------:R0:W-:Y:S01]  /*7b30*/  @P3 STG.E desc[UR36][R10.64+0x1e0], R3 ;  /* 0x0001e0030a003986 */ /* 0x0001e2000c101924 */
[C---:B------:R-:W-:Y:S02]  /*7b40*/  ISETP.GT.AND P3, PT, R0.reuse, 0x1, P1 ;  /* 0x000000010000780c */ /* 0x040fe40000f64270 */
[----:B------:R-:W-:Y:S01]  /*7b50*/  IADD3.X R5, R5, R9, RZ, P5, !PT ;  /* 0x0000000905057210 */ /* 0x000fe20002ffe4ff */
[----:B------:R1:W-:Y:S01]  /*7b60*/  @P2 STG.E desc[UR36][R10.64+0x1e4], R151 ;  /* 0x0001e4970a002986 */ /* 0x0003e2000c101924 */
[----:B------:R-:W-:-:S02]  /*7b70*/  ISETP.GT.AND P2, PT, R0, RZ, P0 ;  /* 0x000000ff0000720c */ /* 0x000fc40000744270 */
[----:B------:R-:W-:-:S03]  /*7b80*/  ISETP.GT.AND P5, PT, R0, 0x1, P0 ;  /* 0x000000010000780c */ /* 0x000fc600007a4270 */
[----:B------:R3:W-:Y:S01]  /*7b90*/  @P4 STG.E desc[UR36][R4.64], R15 ;  /* 0x0000000f04004986 */ /* 0x0007e2000c101924 */
[CC--:B--2---:R-:W-:Y:S01]  /*7ba0*/  IADD3 R8, P4, R7.reuse, R4.reuse, RZ ;  /* 0x0000000407087210 */ /* 0x0c4fe20007f9e0ff */
[-C--:B0-----:R-:W-:Y:S02]  /*7bb0*/  FMUL R3, R26, R155.reuse ;  /* 0x0000009b1a037220 */ /* 0x081fe40000400000 */
[----:B------:R-:W-:Y:S01]  /*7bc0*/  @P3 STG.E desc[UR36][R4.64+0x4], R25 ;  /* 0x0000041904003986 */ /* 0x000fe2000c101924 */
[----:B------:R-:W-:Y:S01]  /*7bd0*/  ISETP.GT.AND P3, PT, R0, 0x8, P1 ;  /* 0x000000080000780c */ /* 0x000fe20000f64270 */
[----:B------:R-:W-:Y:S01]  /*7be0*/  IMAD.X R9, R6, 0x1, R5, P4 ;  /* 0x0000000106097824 */ /* 0x000fe200020e0605 */
[----:B-1----:R-:W-:Y:S01]  /*7bf0*/  IADD3 R10, P4, R7, R4, RZ ;  /* 0x00000004070a7210 */ /* 0x002fe20007f9e0ff */
[----:B------:R-:W-:-:S03]  /*7c00*/  FMUL R7, R28, R155 ;  /* 0x0000009b1c077220 */ /* 0x000fc60000400000 */
[----:B------:R0:W-:Y:S01]  /*7c10*/  @P2 STG.E desc[UR36][R8.64], R3 ;  /* 0x0000000308002986 */ /* 0x0001e2000c101924 */
[----:B------:R-:W-:Y:S01]  /*7c20*/  ISETP.GT.AND P2, PT, R0, 0x8, P0 ;  /* 0x000000080000780c */ /* 0x000fe20000744270 */
[----:B------:R-:W-:Y:S02]  /*7c30*/  IMAD.X R11, R6, 0x1, R5, P4 ;  /* 0x00000001060b7824 */ /* 0x000fe400020e0605 */
[-C--:B---3--:R-:W-:Y:S01]  /*7c40*/  FMUL R15, R30, R155.reuse ;  /* 0x0000009b1e0f7220 */ /* 0x088fe20000400000 */
[----:B------:R1:W-:Y:S01]  /*7c50*/  @P5 STG.E desc[UR36][R8.64+0x4], R27 ;  /* 0x0000041b08005986 */ /* 0x0003e2000c101924 */
[C---:B------:R-:W-:Y:S02]  /*7c60*/  ISETP.GT.AND P5, PT, R0.reuse, 0x9, P1 ;  /* 0x000000090000780c */ /* 0x040fe40000fa4270 */
[C---:B------:R-:W-:Y:S01]  /*7c70*/  ISETP.GT.AND P4, PT, R0.reuse, 0x11, P1 ;  /* 0x000000110000780c */ /* 0x040fe20000f84270 */
[----:B------:R2:W-:Y:S01]  /*7c80*/  @P3 STG.E desc[UR36][R4.64+0x20], R7 ;  /* 0x0000200704003986 */ /* 0x0005e2000c101924 */
[----:B------:R-:W-:Y:S01]  /*7c90*/  ISETP.GT.AND P3, PT, R0, 0x9, P0 ;  /* 0x000000090000780c */ /* 0x000fe20000764270 */
[-C--:B0-----:R-:W-:Y:S01]  /*7ca0*/  FMUL R3, R32, R155.reuse ;  /* 0x0000009b20037220 */ /* 0x081fe20000400000 */
[----:B-1----:R-:W-:-:S07]  /*7cb0*/  FMUL R9, R34, R155 ;  /* 0x0000009b22097220 */ /* 0x002fce0000400000 */
[----:B------:R-:W-:Y:S01]  /*7cc0*/  @P5 STG.E desc[UR36][R4.64+0x24], R29 ;  /* 0x0000241d04005986 */ /* 0x000fe2000c101924 */
[----:B------:R-:W-:-:S03]  /*7cd0*/  ISETP.GT.AND P5, PT, R0, 0x10, P1 ;  /* 0x000000100000780c */ /* 0x000fc60000fa4270 */
[----:B------:R0:W-:Y:S01]  /*7ce0*/  @P2 STG.E desc[UR36][R10.64+0x20], R15 ;  /* 0x0000200f0a002986 */ /* 0x0001e2000c101924 */
[----:B------:R-:W-:-:S03]  /*7cf0*/  ISETP.GT.AND P2, PT, R0, 0x10, P0 ;  /* 0x000000100000780c */ /* 0x000fc60000744270 */
[----:B------:R-:W-:Y:S01]  /*7d00*/  @P3 STG.E desc[UR36][R12.64+0x24], R31 ;  /* 0x0000241f0c003986 */ /* 0x000fe2000c101924 */
[----:B------:R-:W-:-:S03]  /*7d10*/  ISETP.GT.AND P3, PT, R0, 0x11, P0 ;  /* 0x000000110000780c */ /* 0x000fc60000764270 */
[----:B------:R-:W-:Y:S01]  /*7d20*/  @P4 STG.E desc[UR36][R4.64+0x44], R33 ;  /* 0x0000442104004986 */ /* 0x000fe2000c101924 */
[----:B------:R-:W-:-:S03]  /*7d30*/  ISETP.GT.AND P4, PT, R0, 0x18, P1 ;  /* 0x000000180000780c */ /* 0x000fc60000f84270 */
[----:B------:R1:W-:Y:S01]  /*7d40*/  @P5 STG.E desc[UR36][R4.64+0x40], R3 ;  /* 0x0000400304005986 */ /* 0x0003e2000c101924 */
[----:B------:R-:W-:Y:S01]  /*7d50*/  ISETP.GT.AND P5, PT, R0, 0x19, P1 ;  /* 0x000000190000780c */ /* 0x000fe20000fa4270 */
[----:B--2---:R-:W-:Y:S01]  /*7d60*/  @P2 IMAD.MOV.U32 R7, RZ, RZ, R13 ;  /* 0x000000ffff072224 */ /* 0x004fe200078e000d */
[----:B------:R-:W-:Y:S01]  /*7d70*/  @P2 MOV R6, R12 ;  /* 0x0000000c00062202 */ /* 0x000fe20000000f00 */
[----:B0-----:R-:W-:-:S04]  /*7d80*/  FMUL R11, R36, R155 ;  /* 0x0000009b240b7220 */ /* 0x001fc80000400000 */
[----:B------:R0:W-:Y:S01]  /*7d90*/  @P2 STG.E desc[UR36][R6.64+0x40], R9 ;  /* 0x0000400906002986 */ /* 0x0001e2000c101924 */
[----:B------:R-:W-:Y:S01]  /*7da0*/  ISETP.GT.AND P2, PT, R0, 0x18, P0 ;  /* 0x000000180000780c */ /* 0x000fe20000744270 */
[----:B-1----:R-:W-:Y:S01]  /*7db0*/  FMUL R3, R38, R155 ;  /* 0x0000009b26037220 */ /* 0x002fe20000400000 */
[----:B0-----:R-:W-:Y:S01]  /*7dc0*/  @P3 IMAD.MOV.U32 R6, RZ, RZ, R12 ;  /* 0x000000ffff063224 */ /* 0x001fe200078e000c */
[----:B------:R-:W-:Y:S01]  /*7dd0*/  @P3 MOV R7, R13 ;  /* 0x0000000d00073202 */ /* 0x000fe20000000f00 */
[----:B------:R-:W-:-:S04]  /*7de0*/  FMUL R9, R40, R155 ;  /* 0x0000009b28097220 */ /* 0x000fc80000400000 */
[----:B------:R0:W-:Y:S01]  /*7df0*/  @P3 STG.E desc[UR36][R6.64+0x44], R35 ;  /* 0x0000442306003986 */ /* 0x0001e2000c101924 */
[----:B------:R-:W-:-:S03]  /*7e00*/  ISETP.GT.AND P3, PT, R0, 0x19, P0 ;  /* 0x000000190000780c */ /* 0x000fc60000764270 */
[----:B------:R1:W-:Y:S01]  /*7e10*/  @P4 STG.E desc[UR36][R4.64+0x60], R11 ;  /* 0x0000600b04004986 */ /* 0x0003e2000c101924 */
[----:B------:R-:W-:-:S03]  /*7e20*/  ISETP.GT.AND P4, PT, R0, 0x20, P1 ;  /* 0x000000200000780c */ /* 0x000fc60000f84270 */
[----:B------:R-:W-:Y:S01]  /*7e30*/  @P5 STG.E desc[UR36][R4.64+0x64], R37 ;  /* 0x0000642504005986 */ /* 0x000fe2000c101924 */
[----:B------:R-:W-:Y:S01]  /*7e40*/  ISETP.GT.AND P5, PT, R0, 0x21, P1 ;  /* 0x000000210000780c */ /* 0x000fe20000fa4270 */
[----:B0-----:R-:W-:Y:S02]  /*7e50*/  @P2 IMAD.MOV.U32 R6, RZ, RZ, R12 ;  /* 0x000000ffff062224 */ /* 0x001fe400078e000c */
[----:B------:R-:W-:Y:S02]  /*7e60*/  @P2 IMAD.MOV.U32 R7, RZ, RZ, R13 ;  /* 0x000000ffff072224 */ /* 0x000fe400078e000d */
[----:B-1----:R-:W-:-:S03]  /*7e70*/  FMUL R11, R42, R155 ;  /* 0x0000009b2a0b7220 */ /* 0x002fc60000400000 */
[----:B------:R0:W-:Y:S01]  /*7e80*/  @P2 STG.E desc[UR36][R6.64+0x60], R3 ;  /* 0x0000600306002986 */ /* 0x0001e2000c101924 */
[----:B------:R-:W-:Y:S02]  /*7e90*/  ISETP.GT.AND P2, PT, R0, 0x20, P0 ;  /* 0x000000200000780c */ /* 0x000fe40000744270 */
[----:B0-----:R-:W-:Y:S01]  /*7ea0*/  @P3 MOV R6, R12 ;  /* 0x0000000c00063202 */ /* 0x001fe20000000f00 */
[----:B------:R-:W-:Y:S02]  /*7eb0*/  @P3 IMAD.MOV.U32 R7, RZ, RZ, R13 ;  /* 0x000000ffff073224 */ /* 0x000fe400078e000d */
[----:B------:R-:W-:-:S03]  /*7ec0*/  FMUL R3, R44, R155 ;  /* 0x0000009b2c037220 */ /* 0x000fc60000400000 */
[----:B------:R0:W-:Y:S01]  /*7ed0*/  @P3 STG.E desc[UR36][R6.64+0x64], R39 ;  /* 0x0000642706003986 */ /* 0x0001e2000c101924 */
[----:B------:R-:W-:-:S03]  /*7ee0*/  ISETP.GT.AND P3, PT, R0, 0x21, P0 ;  /* 0x000000210000780c */ /* 0x000fc60000764270 */
[----:B------:R1:W-:Y:S01]  /*7ef0*/  @P4 STG.E desc[UR36][R4.64+0x80], R9 ;  /* 0x0000800904004986 */ /* 0x0003e2000c101924 */
[----:B------:R-:W-:-:S03]  /*7f00*/  ISETP.GT.AND P4, PT, R0, 0x28, P1 ;  /* 0x000000280000780c */ /* 0x000fc60000f84270 */
[----:B------:R-:W-:Y:S01]  /*7f10*/  @P5 STG.E desc[UR36][R4.64+0x84], R41 ;  /* 0x0000842904005986 */ /* 0x000fe2000c101924 */
[----:B------:R-:W-:Y:S01]  /*7f20*/  ISETP.GT.AND P5, PT, R0, 0x29, P1 ;  /* 0x000000290000780c */ /* 0x000fe20000fa4270 */
[----:B0-----:R-:W-:Y:S01]  /*7f30*/  @P2 IMAD.MOV.U32 R6, RZ, RZ, R12 ;  /* 0x000000ffff062224 */ /* 0x001fe200078e000c */
[----:B------:R-:W-:Y:S01]  /*7f40*/  @P2 MOV R7, R13 ;  /* 0x0000000d00072202 */ /* 0x000fe20000000f00 */
[----:B-1----:R-:W-:-:S04]  /*7f50*/  FMUL R9, R46, R155 ;  /* 0x0000009b2e097220 */ /* 0x002fc80000400000 */
[----:B------:R0:W-:Y:S01]  /*7f60*/  @P2 STG.E desc[UR36][R6.64+0x80], R11 ;  /* 0x0000800b06002986 */ /* 0x0001e2000c101924 */
[----:B------:R-:W-:Y:S01]  /*7f70*/  ISETP.GT.AND P2, PT, R0, 0x28, P0 ;  /* 0x000000280000780c */ /* 0x000fe20000744270 */
[----:B0-----:R-:W-:Y:S02]  /*7f80*/  @P3 IMAD.MOV.U32 R6, RZ, RZ, R12 ;  /* 0x000000ffff063224 */ /* 0x001fe400078e000c */
[----:B------:R-:W-:Y:S01]  /*7f90*/  FMUL R11, R48, R155 ;  /* 0x0000009b300b7220 */ /* 0x000fe20000400000 */
[----:B------:R-:W-:-:S05]  /*7fa0*/  @P3 IMAD.MOV.U32 R7, RZ, RZ, R13 ;  /* 0x000000ffff073224 */ /* 0x000fca00078e000d */
[----:B------:R0:W-:Y:S01]  /*7fb0*/  @P3 STG.E desc[UR36][R6.64+0x84], R43 ;  /* 0x0000842b06003986 */ /* 0x0001e2000c101924 */
[----:B------:R-:W-:-:S03]  /*7fc0*/  ISETP.GT.AND P3, PT, R0, 0x29, P0 ;  /* 0x000000290000780c */ /* 0x000fc60000764270 */
[----:B------:R1:W-:Y:S01]  /*7fd0*/  @P4 STG.E desc[UR36][R4.64+0xa0], R3 ;  /* 0x0000a00304004986 */ /* 0x0003e2000c101924 */
[----:B------:R-:W-:-:S03]  /*7fe0*/  ISETP.GT.AND P4, PT, R0, 0x30, P1 ;  /* 0x000000300000780c */ /* 0x000fc60000f84270 */
[----:B------:R-:W-:Y:S01]  /*7ff0*/  @P5 STG.E desc[UR36][R4.64+0xa4], R45 ;  /* 0x0000a42d04005986 */ /* 0x000fe2000c101924 */
[----:B------:R-:W-:Y:S02]  /*8000*/  ISETP.GT.AND P5, PT, R0, 0x31, P1 ;  /* 0x000000310000780c */ /* 0x000fe40000fa4270 */
[----:B0-----:R-:W-:Y:S01]  /*8010*/  @P2 MOV R6, R12 ;  /* 0x0000000c00062202 */ /* 0x001fe20000000f00 */
[----:B------:R-:W-:Y:S02]  /*8020*/  @P2 IMAD.MOV.U32 R7, RZ, RZ, R13 ;  /* 0x000000ffff072224 */ /* 0x000fe400078e000d */
[----:B-1----:R-:W-:-:S03]  /*8030*/  FMUL R3, R50, R155 ;  /* 0x0000009b32037220 */ /* 0x002fc60000400000 */
[----:B------:R0:W-:Y:S01]  /*8040*/  @P2 STG.E desc[UR36][R6.64+0xa0], R9 ;  /* 0x0000a00906002986 */ /* 0x0001e2000c101924 */
[----:B------:R-:W-:Y:S01]  /*8050*/  ISETP.GT.AND P2, PT, R0, 0x30, P0 ;  /* 0x000000300000780c */ /* 0x000fe20000744270 */
        /* <DEDUP_REMOVED lines=118> */
[C---:B------:R-:W-:Y:S02]  /*87c0*/  ISETP.GT.AND P4, PT, R0.reuse, 0x71, P0 ;  /* 0x000000710000780c */ /* 0x040fe40000784270 */
[C---:B------:R-:W-:Y:S01]  /*87d0*/  ISETP.GT.AND P0, PT, R0.reuse, 0x79, P0 ;  /* 0x000000790000780c */ /* 0x040fe20000704270 */
[----:B------:R-:W-:Y:S01]  /*87e0*/  @P2 STG.E desc[UR36][R4.64+0x1c4], R81 ;  /* 0x0001c45104002986 */ /* 0x000fe2000c101924 */
[C---:B------:R-:W-:Y:S02]  /*87f0*/  ISETP.GT.AND P2, PT, R0.reuse, 0x78, P1 ;  /* 0x000000780000780c */ /* 0x040fe40000f44270 */
[----:B------:R-:W-:-:S03]  /*8800*/  ISETP.GT.AND P1, PT, R0, 0x79, P1 ;  /* 0x000000790000780c */ /* 0x000fc60000f24270 */
[----:B0-----:R-:W-:Y:S01]  /*8810*/  @P3 MOV R6, R12 ;  /* 0x0000000c00063202 */ /* 0x001fe20000000f00 */
[----:B------:R-:W-:Y:S02]  /*8820*/  @P3 IMAD.MOV.U32 R7, RZ, RZ, R13 ;  /* 0x000000ffff073224 */ /* 0x000fe400078e000d */
[----:B-1----:R-:W-:-:S03]  /*8830*/  FMUL R11, R86, R155 ;  /* 0x0000009b560b7220 */ /* 0x002fc60000400000 */
[----:B------:R0:W-:Y:S02]  /*8840*/  @P3 STG.E desc[UR36][R6.64+0x1c0], R3 ;  /* 0x0001c00306003986 */ /* 0x0001e4000c101924 */
[----:B0-----:R-:W-:Y:S01]  /*8850*/  @P4 IMAD.MOV.U32 R6, RZ, RZ, R12 ;  /* 0x000000ffff064224 */ /* 0x001fe200078e000c */
[----:B------:R-:W-:-:S05]  /*8860*/  @P4 MOV R7, R13 ;  /* 0x0000000d00074202 */ /* 0x000fca0000000f00 */
[----:B------:R-:W-:Y:S04]  /*8870*/  @P4 STG.E desc[UR36][R6.64+0x1c4], R83 ;  /* 0x0001c45306004986 */ /* 0x000fe8000c101924 */
[----:B------:R-:W-:Y:S04]  /*8880*/  @P2 STG.E desc[UR36][R4.64+0x1e0], R9 ;  /* 0x0001e00904002986 */ /* 0x000fe8000c101924 */
[----:B------:R0:W-:Y:S02]  /*8890*/  @P1 STG.E desc[UR36][R4.64+0x1e4], R85 ;  /* 0x0001e45504001986 */ /* 0x0001e4000c101924 */
[----:B0-----:R-:W-:-:S02]  /*88a0*/  @P5 IMAD.MOV.U32 R4, RZ, RZ, R12 ;  /* 0x000000ffff045224 */ /* 0x001fc400078e000c */
[----:B------:R-:W-:-:S05]  /*88b0*/  @P5 IMAD.MOV.U32 R5, RZ, RZ, R13 ;  /* 0x000000ffff055224 */ /* 0x000fca00078e000d */
[----:B------:R0:W-:Y:S04]  /*88c0*/  @P5 STG.E desc[UR36][R4.64+0x1e0], R11 ;  /* 0x0001e00b04005986 */ /* 0x0001e8000c101924 */
[----:B------:R0:W-:Y:S02]  /*88d0*/  @P0 STG.E desc[UR36][R12.64+0x1e4], R87 ;  /* 0x0001e4570c000986 */ /* 0x0001e4000c101924 */
.L_x_284:
[----:B------:R-:W-:Y:S05]  /*88e0*/  BSYNC B0 ;  /* 0x0000000000007941 */ /* 0x000fea0003800000 */
.L_x_32:
[----:B------:R-:W-:Y:S01]  /*88f0*/  ULDC UR4, c[0x0][0xc] ;  /* 0x0000030000047ab9 */ /* 0x000fe20000000800 */
[----:B------:R-:W-:Y:S01]  /*8900*/  ULDC UR5, c[0x0][0x10] ;  /* 0x0000040000057ab9 */ /* 0x000fe20000000800 */
[----:B0-----:R-:W0:Y:S01]  /*8910*/  LDC R3, c[0x0][0x14] ;  /* 0x00000500ff037b82 */ /* 0x001e220000000800 */
[----:B------:R-:W-:Y:S01]  /*8920*/  UIMAD.WIDE.U32 UR4, UR4, UR5, URZ ;  /* 0x00000005040472a5 */ /* 0x000fe2000f8e003f */
[----:B------:R-:W-:Y:S01]  /*8930*/  PRMT R0, RZ, 0x7610, R0 ;  /* 0x00007610ff007816 */ /* 0x000fe20000000000 */
[----:B------:R-:W-:Y:S02]  /*8940*/  IMAD.MOV.U32 R154, RZ, RZ, -0x1 ;  /* 0xffffffffff9a7424 */ /* 0x000fe400078e00ff */
[----:B------:R-:W-:Y:S02]  /*8950*/  IMAD.MOV.U32 R23, RZ, RZ, -0x1 ;  /* 0xffffffffff177424 */ /* 0x000fe400078e00ff */
[----:B0-----:R-:W-:-:S04]  /*8960*/  IMAD.WIDE.U32 R16, R3, UR4, R16 ;  /* 0x0000000403107c25 */ /* 0x001fc8000f8e0010 */
[----:B------:R-:W-:Y:S01]  /*8970*/  IMAD R3, R3, UR5, RZ ;  /* 0x0000000503037c24 */ /* 0x000fe2000f8e02ff */
[----:B------:R-:W-:Y:S02]  /*8980*/  ULDC.64 UR4, c[0x0][0x650] ;  /* 0x0001940000047ab9 */ /* 0x000fe40000000a00 */
[----:B------:R-:W-:Y:S02]  /*8990*/  ISETP.GE.U32.AND P0, PT, R16, UR4, PT ;  /* 0x0000000410007c0c */ /* 0x000fe4000bf06070 */
[----:B------:R-:W-:-:S04]  /*89a0*/  IADD3 R17, R17, R3, RZ ;  /* 0x0000000311117210 */ /* 0x000fc80007ffe0ff */
[----:B------:R-:W-:-:S13]  /*89b0*/  ISETP.GE.U32.AND.EX P0, PT, R17, UR5, PT, P0 ;  /* 0x0000000511007c0c */ /* 0x000fda000bf06100 */
[----:B------:R-:W-:Y:S05]  /*89c0*/  @P0 BRA `(.L_x_285) ;  /* 0x0000000400640947 */ /* 0x000fea0003800000 */
[----:B------:R-:W0:Y:S01]  /*89d0*/  S2R R12, SR_CTAID.X ;  /* 0x00000000000c7919 */ /* 0x000e220000002500 */
[----:B--2---:R-:W2:Y:S01]  /*89e0*/  LDC.64 R10, c[0x0][0x628] ;  /* 0x00018a00ff0a7b82 */ /* 0x004ea20000000a00 */
[----:B------:R-:W-:Y:S01]  /*89f0*/  ULDC UR4, c[0x0][0x150] ;  /* 0x0000540000047ab9 */ /* 0x000fe20000000800 */
[----:B------:R-:W-:Y:S01]  /*8a00*/  MOV R8, R16 ;  /* 0x0000001000087202 */ /* 0x000fe20000000f00 */
[----:B------:R-:W0:Y:S01]  /*8a10*/  S2R R24, SR_CTAID.Y ;  /* 0x0000000000187919 */ /* 0x000e220000002600 */
[----:B------:R-:W-:-:S04]  /*8a20*/  IMAD.MOV.U32 R9, RZ, RZ, R17 ;  /* 0x000000ffff097224 */ /* 0x000fc800078e0011 */
[----:B------:R-:W1:Y:S08]  /*8a30*/  LDC R21, c[0x0][0x144] ;  /* 0x00005100ff157b82 */ /* 0x000e700000000800 */
[----:B------:R-:W1:Y:S08]  /*8a40*/  LDC R0, c[0x0][0x630] ;  /* 0x00018c00ff007b82 */ /* 0x000e700000000800 */
[----:B------:R-:W1:Y:S01]  /*8a50*/  LDC.64 R14, c[0x0][0x620] ;  /* 0x00018800ff0e7b82 */ /* 0x000e620000000a00 */
[----:B--2---:R-:W-:-:S04]  /*8a60*/  ISETP.NE.U32.AND P0, PT, R10, RZ, PT ;  /* 0x000000ff0a00720c */ /* 0x004fc80003f05070 */
[----:B------:R-:W-:Y:S02]  /*8a70*/  ISETP.NE.AND.EX P0, PT, R11, RZ, PT, P0 ;  /* 0x000000ff0b00720c */ /* 0x000fe40003f05300 */
[----:B0-----:R-:W-:-:S05]  /*8a80*/  I2FP.F32.U32 R3, R12 ;  /* 0x0000000c00037245 */ /* 0x001fca0000201000 */
[----:B------:R-:W-:-:S04]  /*8a90*/  FMUL R3, R3, UR4 ;  /* 0x0000000403037c20 */ /* 0x000fc80008400000 */
[----:B------:R0:W2:Y:S02]  /*8aa0*/  F2I.U32.TRUNC.NTZ R20, R3 ;  /* 0x0000000300147305 */ /* 0x0000a4000020f000 */
[----:B------:R-:W-:Y:S05]  /*8ab0*/  @!P0 BRA `(.L_x_286) ;  /* 0x0000000000288947 */ /* 0x000fea0003800000 */
[----:B0-----:R-:W0:Y:S02]  /*8ac0*/  LDC R3, c[0x0][0x634] ;  /* 0x00018d00ff037b82 */ /* 0x001e240000000800 */
[----:B0-----:R-:W-:-:S05]  /*8ad0*/  IADD3 R3, P0, R16, R3, RZ ;  /* 0x0000000310037210 */ /* 0x001fca0007f1e0ff */
[----:B------:R-:W-:-:S04]  /*8ae0*/  IMAD.X R13, RZ, RZ, R17, P0 ;  /* 0x000000ffff0d7224 */ /* 0x000fc800000e0611 */
[----:B------:R-:W-:-:S04]  /*8af0*/  IMAD.WIDE.U32 R4, R13, R10, RZ ;  /* 0x0000000a0d047225 */ /* 0x000fc800078e00ff */
[----:B---3--:R-:W-:-:S04]  /*8b00*/  IMAD.WIDE.U32 R6, P0, R3, R11, R4 ;  /* 0x0000000b03067225 */ /* 0x008fc80007800004 */
[----:B------:R-:W-:Y:S01]  /*8b10*/  IMAD.WIDE.U32 R4, R3, R10, RZ ;  /* 0x0000000a03047225 */ /* 0x000fe200078e00ff */
[----:B------:R-:W-:-:S03]  /*8b20*/  IADD3.X R9, RZ, RZ, RZ, P0, !PT ;  /* 0x000000ffff097210 */ /* 0x000fc600007fe4ff */
[----:B------:R-:W-:Y:S01]  /*8b30*/  IMAD.MOV.U32 R8, RZ, RZ, R7 ;  /* 0x000000ffff087224 */ /* 0x000fe200078e0007 */
[----:B------:R-:W-:-:S05]  /*8b40*/  IADD3 RZ, P0, R5, R6, RZ ;  /* 0x0000000605ff7210 */ /* 0x000fca0007f1e0ff */
[----:B------:R-:W-:-:S08]  /*8b50*/  IMAD.WIDE.U32.X R8, R13, R11, R8, P0 ;  /* 0x0000000b0d087225 */ /* 0x000fd000000e0408 */
.L_x_286:
[----:B------:R-:W4:Y:S01]  /*8b60*/  LDC.64 R30, c[0x0][0x640] ;  /* 0x00019000ff1e7b82 */ /* 0x000f220000000a00 */
[-CC-:B-1----:R-:W-:Y:S01]  /*8b70*/  SHF.R.U64 R23, R8, R0.reuse, R9.reuse ;  /* 0x0000000008177219 */ /* 0x182fe20000001209 */
[----:B------:R-:W-:Y:S01]  /*8b80*/  ULDC UR4, c[0x0][0x154] ;  /* 0x0000550000047ab9 */ /* 0x000fe20000000800 */
[----:B------:R-:W-:Y:S02]  /*8b90*/  SHF.R.U32.HI R0, RZ, R0, R9 ;  /* 0x00000000ff007219 */ /* 0x000fe40000011609 */
[----:B0-----:R-:W-:Y:S02]  /*8ba0*/  IADD3 R3, P0, RZ, -R23, RZ ;  /* 0x80000017ff037210 */ /* 0x001fe40007f1e0ff */
[----:B--2---:R-:W-:Y:S01]  /*8bb0*/  IADD3 R20, -R20, RZ, RZ ;  /* 0x000000ff14147210 */ /* 0x004fe20007ffe1ff */
[----:B---3--:R-:W0:Y:S01]  /*8bc0*/  LDC R6, c[0x0][0x618] ;  /* 0x00018600ff067b82 */ /* 0x008e220000000800 */
[----:B------:R-:W-:Y:S01]  /*8bd0*/  MOV R7, 0x1 ;  /* 0x0000000100077802 */ /* 0x000fe20000000f00 */
[----:B------:R-:W-:-:S02]  /*8be0*/  IMAD.X R5, RZ, RZ, ~R0, P0 ;  /* 0x000000ffff057224 */ /* 0x000fc400000e0e00 */
[----:B------:R-:W-:Y:S02]  /*8bf0*/  IMAD R26, R21, R20, R12 ;  /* 0x00000014151a7224 */ /* 0x000fe400078e020c */
[-C--:B------:R-:W-:Y:S02]  /*8c00*/  IMAD R0, R5, R14.reuse, RZ ;  /* 0x0000000e05007224 */ /* 0x080fe400078e02ff */
[----:B------:R-:W1:Y:S01]  /*8c10*/  LDC R8, c[0x0][0x608] ;  /* 0x00018200ff087b82 */ /* 0x000e620000000800 */
[----:B------:R-:W-:-:S04]  /*8c20*/  IMAD.WIDE.U32 R4, R3, R14, R16 ;  /* 0x0000000e03047225 */ /* 0x000fc800078e0010 */
[----:B------:R-:W-:Y:S01]  /*8c30*/  IMAD R3, R3, R15, R0 ;  /* 0x0000000f03037224 */ /* 0x000fe200078e0200 */
[----:B------:R-:W-:Y:S02]  /*8c40*/  I2FP.F32.U32 R0, R24 ;  /* 0x0000001800007245 */ /* 0x000fe40000201000 */
[----:B------:R-:W2:Y:S01]  /*8c50*/  LDC R28, c[0x0][0x658] ;  /* 0x00019600ff1c7b82 */ /* 0x000ea20000000800 */
[----:B------:R-:W-:Y:S01]  /*8c60*/  IMAD.IADD R3, R5, 0x1, R3 ;  /* 0x0000000105037824 */ /* 0x000fe200078e0203 */
[----:B----4-:R-:W-:Y:S01]  /*8c70*/  ISETP.NE.U32.AND P0, PT, R30, RZ, PT ;  /* 0x000000ff1e00720c */ /* 0x010fe20003f05070 */
[----:B------:R-:W-:Y:S01]  /*8c80*/  FMUL R0, R0, UR4 ;  /* 0x0000000400007c20 */ /* 0x000fe20008400000 */
[----:B------:R-:W-:Y:S02]  /*8c90*/  IMAD.MOV.U32 R5, RZ, RZ, -0x1 ;  /* 0xffffffffff057424 */ /* 0x000fe400078e00ff */
[----:B------:R-:W-:Y:S01]  /*8ca0*/  ISETP.NE.AND.EX P0, PT, R31, RZ, PT, P0 ;  /* 0x000000ff1f00720c */ /* 0x000fe20003f05300 */
[----:B------:R3:W4:Y:S01]  /*8cb0*/  F2I.U32.TRUNC.NTZ R13, R0 ;  /* 0x00000000000d7305 */ /* 0x000722000020f000 */
[----:B------:R-:W3:Y:S01]  /*8cc0*/  LDC R15, c[0x0][0x148] ;  /* 0x00005200ff0f7b82 */ /* 0x000ee20000000800 */
[----:B0-----:R-:W-:-:S02]  /*8cd0*/  SHF.R.U64 R12, R4, R6, R3 ;  /* 0x00000006040c7219 */ /* 0x001fc40000001203 */
[----:B------:R-:W-:-:S05]  /*8ce0*/  SHF.R.U32.HI R3, RZ, R6, R3 ;  /* 0x00000006ff037219 */ /* 0x000fca0000011603 */
[----:B------:R-:W0:Y:S01]  /*8cf0*/  LDC R20, c[0x0][0x600] ;  /* 0x00018000ff147b82 */ /* 0x000e220000000800 */
[-CC-:B-1----:R-:W-:Y:S02]  /*8d00*/  SHF.R.U64 R10, R12, R8.reuse, R3.reuse ;  /* 0x000000080c0a7219 */ /* 0x182fe40000001203 */
[----:B------:R-:W-:-:S05]  /*8d10*/  SHF.R.U32.HI R3, RZ, R8, R3 ;  /* 0x00000008ff037219 */ /* 0x000fca0000011603 */
[----:B------:R-:W1:Y:S01]  /*8d20*/  LDC R21, c[0x0][0x648] ;  /* 0x00019200ff157b82 */ /* 0x000e620000000800 */
[-C--:B--2---:R-:W-:Y:S02]  /*8d30*/  SHF.L.U32 R4, R5, R28.reuse, RZ ;  /* 0x0000001c05047219 */ /* 0x084fe400000006ff */
[-CC-:B------:R-:W-:Y:S02]  /*8d40*/  SHF.R.U64 R14, R10, R28.reuse, R3.reuse ;  /* 0x0000001c0a0e7219 */ /* 0x180fe40000001203 */
[----:B------:R-:W-:Y:S02]  /*8d50*/  SHF.R.U32.HI R5, RZ, R28, R3 ;  /* 0x0000001cff057219 */ /* 0x000fe40000011603 */
[----:B------:R-:W-:Y:S01]  /*8d60*/  LOP3.LUT R153, RZ, R4, RZ, 0x33, !PT ;  /* 0x00000004ff997212 */ /* 0x000fe200078e33ff */
[----:B------:R-:W2:Y:S01]  /*8d70*/  LDC R25, c[0x0][0x638] ;  /* 0x00018e00ff197b82 */ /* 0x000ea20000000800 */
[----:B------:R-:W-:Y:S01]  /*8d80*/  SHF.L.U32 R28, R7, R28, RZ ;  /* 0x0000001c071c7219 */ /* 0x000fe200000006ff */
[----:B------:R-:W-:-:S06]  /*8d90*/  IMAD.MOV.U32 R4, RZ, RZ, R14 ;  /* 0x000000ffff047224 */ /* 0x000fcc00078e000e */
[----:B------:R-:W0:Y:S01]  /*8da0*/  LDC R27, c[0x0][0x610] ;  /* 0x00018400ff1b7b82 */ /* 0x000e220000000800 */
[----:B----4-:R-:W-:Y:S05]  /*8db0*/  @!P0 BRA `(.L_x_287) ;  /* 0x0000000000288947 */ /* 0x010fea0003800000 */
        /* <DEDUP_REMOVED lines=10> */
.L_x_287:
[----:B------:R-:W-:Y:S01]  /*8e60*/  ISETP.NE.AND P0, PT, R2, 0x1, PT ;  /* 0x000000010200780c */ /* 0x000fe20003f05270 */
[----:B------:R-:W-:Y:S01]  /*8e70*/  IMAD.MOV R13, RZ, RZ, -R13 ;  /* 0x000000ffff0d7224 */ /* 0x000fe200078e0a0d */
[----:B-1-3--:R-:W-:Y:S02]  /*8e80*/  SHF.R.U64 R0, R4, R21, R5 ;  /* 0x0000001504007219 */ /* 0x00afe40000001205 */
[----:B------:R-:W-:Y:S02]  /*8e90*/  LOP3.LUT R153, R10, R153, RZ, 0xc0, !PT ;  /* 0x000000990a997212 */ /* 0x000fe400078ec0ff */
[----:B0-----:R-:W-:Y:S01]  /*8ea0*/  IADD3 R5, R20, -0x1, RZ ;  /* 0xffffffff14057810 */ /* 0x001fe20007ffe0ff */
[----:B------:R-:W-:Y:S02]  /*8eb0*/  IMAD.MOV R3, RZ, RZ, -R0 ;  /* 0x000000ffff037224 */ /* 0x000fe400078e0a00 */
[----:B------:R-:W-:Y:S01]  /*8ec0*/  IMAD R153, R28, R0, R153 ;  /* 0x000000001c997224 */ /* 0x000fe200078e0299 */
[----:B------:R-:W-:Y:S01]  /*8ed0*/  LOP3.LUT R5, R12, R5, RZ, 0xc0, !PT ;  /* 0x000000050c057212 */ /* 0x000fe200078ec0ff */
[----:B--2---:R-:W-:-:S02]  /*8ee0*/  IMAD R0, R3, R25, R14 ;  /* 0x0000001903007224 */ /* 0x004fc400078e020e */
[----:B------:R-:W-:Y:S02]  /*8ef0*/  @P0 IMAD R26, R15, R13, R24 ;  /* 0x0000000d0f1a0224 */ /* 0x000fe400078e0218 */
[----:B------:R-:W-:Y:S02]  /*8f00*/  IMAD R4, R0, R20, R5 ;  /* 0x0000001400047224 */ /* 0x000fe400078e0205 */
[----:B------:R-:W-:Y:S02]  /*8f10*/  IMAD R153, R153, R27, R26 ;  /* 0x0000001b99997224 */ /* 0x000fe400078e021a */
[----:B------:R-:W-:-:S03]  /*8f20*/  IMAD.MOV.U32 R3, RZ, RZ, 0x1 ;  /* 0x00000001ff037424 */ /* 0x000fc600078e00ff */
[----:B------:R-:W-:Y:S02]  /*8f30*/  SEL R154, R4, R153, !P0 ;  /* 0x00000099049a7207 */ /* 0x000fe40004000000 */
[----:B------:R-:W-:Y:S02]  /*8f40*/  PRMT R0, R3, 0x7610, R0 ;  /* 0x0000761003007816 */ /* 0x000fe40000000000 */
[----:B------:R-:W-:-:S07]  /*8f50*/  SEL R153, R153, R4, !P0 ;  /* 0x0000000499997207 */ /* 0x000fce0004000000 */
.L_x_285:
[----:B------:R-:W-:-:S13]  /*8f60*/  LOP3.LUT P0, RZ, R0, 0xff, RZ, 0xc0, !PT ;  /* 0x000000ff00ff7812 */ /* 0x000fda000780c0ff */
[----:B------:R-:W-:Y:S05]  /*8f70*/  @P0 BRA `(.L_x_288) ;  /* 0xffffff8000a00947 */ /* 0x000fea000383ffff */
[----:B------:R-:W-:Y:S05]  /*8f80*/  EXIT ;  /* 0x000000000000794d */ /* 0x000fea0003800000 */
.L_x_7:
[----:B0-----:R-:W-:Y:S01]  /*8f90*/  ULDC.64 UR4, c[0x0][0x650] ;  /* 0x0001940000047ab9 */ /* 0x001fe20000000a00 */
        /* <DEDUP_REMOVED lines=8> */
[----:B------:R-:W-:Y:S01]  /*9020*/  MOV R12, R16 ;  /* 0x00000010000c7202 */ /* 0x000fe20000000f00 */
[----:B------:R-:W-:-:S06]  /*9030*/  IMAD.MOV.U32 R13, RZ, RZ, R17 ;  /* 0x000000ffff0d7224 */ /* 0x000fcc00078e0011 */
[----:B------:R-:W1:Y:S08]  /*9040*/  LDC R6, c[0x0][0x630] ;  /* 0x00018c00ff067b82 */ /* 0x000e700000000800 */
[----:B------:R-:W2:Y:S01]  /*9050*/  LDC.64 R26, c[0x0][0x620] ;  /* 0x00018800ff1a7b82 */ /* 0x000ea20000000a00 */
[----:B0-----:R-:W-:-:S04]  /*9060*/  ISETP.NE.U32.AND P0, PT, R14, RZ, PT ;  /* 0x000000ff0e00720c */ /* 0x001fc80003f05070 */
[----:B------:R-:W-:-:S13]  /*9070*/  ISETP.NE.AND.EX P0, PT, R15, RZ, PT, P0 ;  /* 0x000000ff0f00720c */ /* 0x000fda0003f05300 */
[----:B-12---:R-:W-:Y:S05]  /*9080*/  @!P0 BRA `(.L_x_290) ;  /* 0x0000000000288947 */ /* 0x006fea0003800000 */
[----:B------:R-:W0:Y:S02]  /*9090*/  LDC R9, c[0x0][0x634] ;  /* 0x00018d00ff097b82 */ /* 0x000e240000000800 */
[----:B0-----:R-:W-:-:S05]  /*90a0*/  IADD3 R13, P0, R16, R9, RZ ;  /* 0x00000009100d7210 */ /* 0x001fca0007f1e0ff */
        /* <DEDUP_REMOVED lines=8> */
.L_x_290:
[----:B------:R-:W0:Y:S01]  /*9130*/  LDC.64 R28, c[0x0][0x640] ;  /* 0x00019000ff1c7b82 */ /* 0x000e220000000a00 */
[-CC-:B------:R-:W-:Y:S01]  /*9140*/  SHF.R.U64 R22, R12, R6.reuse, R13.reuse ;  /* 0x000000060c167219 */ /* 0x180fe2000000120d */
[----:B------:R-:W-:Y:S01]  /*9150*/  IMAD.MOV.U32 R30, RZ, RZ, 0x1 ;  /* 0x00000001ff1e7424 */ /* 0x000fe200078e00ff */
[----:B------:R-:W-:Y:S02]  /*9160*/  SHF.R.U32.HI R6, RZ, R6, R13 ;  /* 0x00000006ff067219 */ /* 0x000fe4000001160d */
[----:B------:R-:W-:-:S03]  /*9170*/  IADD3 R11, P0, RZ, -R22, RZ ;  /* 0x80000016ff0b7210 */ /* 0x000fc60007f1e0ff */
[----:B------:R-:W1:Y:S02]  /*9180*/  LDC R10, c[0x0][0x618] ;  /* 0x00018600ff0a7b82 */ /* 0x000e640000000800 */
[----:B------:R-:W-:-:S04]  /*9190*/  IMAD.X R9, RZ, RZ, ~R6, P0 ;  /* 0x000000ffff097224 */ /* 0x000fc800000e0e06 */
[-C--:B------:R-:W-:Y:S02]  /*91a0*/  IMAD R6, R9, R26.reuse, RZ ;  /* 0x0000001a09067224 */ /* 0x080fe400078e02ff */
[----:B------:R-:W2:Y:S01]  /*91b0*/  LDC R12, c[0x0][0x608] ;  /* 0x00018200ff0c7b82 */ /* 0x000ea20000000800 */
[----:B------:R-:W-:-:S04]  /*91c0*/  IMAD.WIDE.U32 R8, R11, R26, R16 ;  /* 0x0000001a0b087225 */ /* 0x000fc800078e0010 */
[----:B------:R-:W-:-:S03]  /*91d0*/  IMAD R11, R11, R27, R6 ;  /* 0x0000001b0b0b7224 */ /* 0x000fc600078e0206 */
[----:B------:R-:W3:Y:S01]  /*91e0*/  LDC R25, c[0x0][0x658] ;  /* 0x00019600ff197b82 */ /* 0x000ee20000000800 */
[----:B0-----:R-:W-:Y:S02]  /*91f0*/  ISETP.NE.U32.AND P0, PT, R28, RZ, PT ;  /* 0x000000ff1c00720c */ /* 0x001fe40003f05070 */
[----:B------:R-:W-:Y:S02]  /*9200*/  IADD3 R9, R9, R11, RZ ;  /* 0x0000000b09097210 */ /* 0x000fe40007ffe0ff */
[----:B------:R-:W-:-:S03]  /*9210*/  ISETP.NE.AND.EX P0, PT, R29, RZ, PT, P0 ;  /* 0x000000ff1d00720c */ /* 0x000fc60003f05300 */
[----:B------:R-:W0:Y:S01]  /*9220*/  LDC R20, c[0x0][0x600] ;  /* 0x00018000ff147b82 */ /* 0x000e220000000800 */
[-CC-:B-1----:R-:W-:Y:S01]  /*9230*/  SHF.R.U64 R14, R8, R10.reuse, R9.reuse ;  /* 0x0000000a080e7219 */ /* 0x182fe20000001209 */
[----:B------:R-:W-:Y:S01]  /*9240*/  IMAD.MOV.U32 R8, RZ, RZ, -0x1 ;  /* 0xffffffffff087424 */ /* 0x000fe200078e00ff */
[----:B------:R-:W-:-:S05]  /*9250*/  SHF.R.U32.HI R9, RZ, R10, R9 ;  /* 0x0000000aff097219 */ /* 0x000fca0000011609 */
[----:B------:R-:W1:Y:S01]  /*9260*/  LDC R26, c[0x0][0x648] ;  /* 0x00019200ff1a7b82 */ /* 0x000e620000000800 */
[-CC-:B--2---:R-:W-:Y:S02]  /*9270*/  SHF.R.U64 R21, R14, R12.reuse, R9.reuse ;  /* 0x0000000c0e157219 */ /* 0x184fe40000001209 */
[----:B------:R-:W-:-:S05]  /*9280*/  SHF.R.U32.HI R6, RZ, R12, R9 ;  /* 0x0000000cff067219 */ /* 0x000fca0000011609 */
[----:B------:R-:W2:Y:S01]  /*9290*/  LDC R27, c[0x0][0x638] ;  /* 0x00018e00ff1b7b82 */ /* 0x000ea20000000800 */
[-C--:B---3--:R-:W-:Y:S02]  /*92a0*/  SHF.L.U32 R8, R8, R25.reuse, RZ ;  /* 0x0000001908087219 */ /* 0x088fe400000006ff */
[-CC-:B------:R-:W-:Y:S02]  /*92b0*/  SHF.R.U64 R23, R21, R25.reuse, R6.reuse ;  /* 0x0000001915177219 */ /* 0x180fe40000001206 */
[----:B------:R-:W-:Y:S02]  /*92c0*/  LOP3.LUT R32, RZ, R8, RZ, 0x33, !PT ;  /* 0x00000008ff207212 */ /* 0x000fe400078e33ff */
[----:B------:R-:W-:Y:S01]  /*92d0*/  SHF.R.U32.HI R9, RZ, R25, R6 ;  /* 0x00000019ff097219 */ /* 0x000fe20000011606 */
[----:B------:R-:W3:Y:S01]  /*92e0*/  LDC R31, c[0x0][0x610] ;  /* 0x00018400ff1f7b82 */ /* 0x000ee20000000800 */
[----:B------:R-:W-:Y:S01]  /*92f0*/  MOV R8, R23 ;  /* 0x0000001700087202 */ /* 0x000fe20000000f00 */
[----:B------:R-:W-:Y:S06]  /*9300*/  @!P0 BRA `(.L_x_291) ;  /* 0x0000000000288947 */ /* 0x000fec0003800000 */
[----:B------:R-:W4:Y:S02]  /*9310*/  LDC R6, c[0x0][0x64c] ;  /* 0x00019300ff067b82 */ /* 0x000f240000000800 */
[----:B----4-:R-:W-:-:S05]  /*9320*/  IADD3 R13, P0, R23, R6, RZ ;  /* 0x00000006170d7210 */ /* 0x010fca0007f1e0ff */
[----:B------:R-:W-:-:S04]  /*9330*/  IMAD.X R15, RZ, RZ, R9, P0 ;  /* 0x000000ffff0f7224 */ /* 0x000fc800000e0609 */
[----:B------:R-:W-:-:S04]  /*9340*/  IMAD.WIDE.U32 R8, R15, R28, RZ ;  /* 0x0000001c0f087225 */ /* 0x000fc800078e00ff */
[----:B------:R-:W-:-:S04]  /*9350*/  IMAD.WIDE.U32 R10, P0, R13, R29, R8 ;  /* 0x0000001d0d0a7225 */ /* 0x000fc80007800008 */
[----:B------:R-:W-:Y:S01]  /*9360*/  IMAD.WIDE.U32 R8, R13, R28, RZ ;  /* 0x0000001c0d087225 */ /* 0x000fe200078e00ff */
[----:B------:R-:W-:-:S03]  /*9370*/  MOV R12, R11 ;  /* 0x0000000b000c7202 */ /* 0x000fc60000000f00 */
[----:B------:R-:W-:Y:S01]  /*9380*/  IMAD.X R13, RZ, RZ, RZ, P0 ;  /* 0x000000ffff0d7224 */ /* 0x000fe200000e06ff */
[----:B------:R-:W-:-:S05]  /*9390*/  IADD3 RZ, P0, R9, R10, RZ ;  /* 0x0000000a09ff7210 */ /* 0x000fca0007f1e0ff */
[----:B------:R-:W-:-:S08]  /*93a0*/  IMAD.WIDE.U32.X R8, R15, R29, R12, P0 ;  /* 0x0000001d0f087225 */ /* 0x000fd000000e040c */
.L_x_291:
[----:B------:R-:W-:Y:S02]  /*93b0*/  ISETP.NE.AND P0, PT, R2, 0x1, PT ;  /* 0x000000010200780c */ /* 0x000fe40003f05270 */
[----:B-1----:R-:W-:Y:S01]  /*93c0*/  SHF.R.U64 R6, R8, R26, R9 ;  /* 0x0000001a08067219 */ /* 0x002fe20000001209 */
[----:B0-----:R-:W-:Y:S01]  /*93d0*/  VIADD R9, R20, 0xffffffff ;  /* 0xffffffff14097836 */ /* 0x001fe20000000000 */
[----:B------:R-:W-:Y:S02]  /*93e0*/  SHF.L.U32 R30, R30, R25, RZ ;  /* 0x000000191e1e7219 */ /* 0x000fe400000006ff */
[----:B------:R-:W-:Y:S01]  /*93f0*/  LOP3.LUT R5, R21, R32, RZ, 0xc0, !PT ;  /* 0x0000002015057212 */ /* 0x000fe200078ec0ff */
[----:B------:R-:W-:-:S04]  /*9400*/  IMAD.MOV R8, RZ, RZ, -R6 ;  /* 0x000000ffff087224 */ /* 0x000fc800078e0a06 */
[----:B------:R-:W-:Y:S01]  /*9410*/  IMAD R6, R30, R6, R5 ;  /* 0x000000061e067224 */ /* 0x000fe200078e0205 */
[----:B------:R-:W-:Y:S01]  /*9420*/  LOP3.LUT R5, R14, R9, RZ, 0xc0, !PT ;  /* 0x000000090e057212 */ /* 0x000fe200078ec0ff */
[----:B------:R-:W-:Y:S02]  /*9430*/  @P0 IMAD R3, R7, R24, R4 ;  /* 0x0000001807030224 */ /* 0x000fe400078e0204 */
[----:B--2---:R-:W-:Y:S01]  /*9440*/  IMAD R4, R8, R27, R23 ;  /* 0x0000001b08047224 */ /* 0x004fe200078e0217 */
[----:B------:R-:W-:Y:S01]  /*9450*/  MOV R8, 0x1 ;  /* 0x0000000100087802 */ /* 0x000fe20000000f00 */
[----:B---3--:R-:W-:Y:S02]  /*9460*/  IMAD R3, R6, R31, R3 ;  /* 0x0000001f06037224 */ /* 0x008fe400078e0203 */
[----:B------:R-:W-:Y:S02]  /*9470*/  IMAD R4, R4, R20, R5 ;  /* 0x0000001404047224 */ /* 0x000fe400078e0205 */
[----:B------:R-:W-:-:S03]  /*9480*/  IMAD.MOV.U32 R6, RZ, RZ, R22 ;  /* 0x000000ffff067224 */ /* 0x000fc600078e0016 */
[----:B------:R-:W-:Y:S02]  /*9490*/  SEL R21, R4, R3, !P0 ;  /* 0x0000000304157207 */ /* 0x000fe40004000000 */
[----:B------:R-:W-:-:S07]  /*94a0*/  SEL R20, R3, R4, !P0 ;  /* 0x0000000403147207 */ /* 0x000fce0004000000 */
.L_x_289:
[----:B------:R-:W-:-:S08]  /*94b0*/  NOP ;  /* 0x0000000000007918 */ /* 0x000fd00000000000 */
[----:B------:R-:W0:-:S00]  /*94c0*/  USETMAXREG.DEALLOC.CTAPOOL 0x28 ;  /* 0x00000028000079c8 */ /* 0x000e0000080e0500 */
[----:B0-----:R-:W-:-:S13]  /*94d0*/  ISETP.NE.AND P0, PT, R0, RZ, PT ;  /* 0x000000ff0000720c */ /* 0x001fda0003f05270 */
[----:B------:R-:W-:Y:S05]  /*94e0*/  @P0 EXIT ;  /* 0x000000000000094d */ /* 0x000fea0003800000 */
[----:B------:R-:W-:Y:S01]  /*94f0*/  LOP3.LUT P0, RZ, R8, 0xff, RZ, 0xc0, !PT ;  /* 0x000000ff08ff7812 */ /* 0x000fe2000780c0ff */
[----:B------:R-:W-:Y:S01]  /*9500*/  IMAD.MOV.U32 R0, RZ, RZ, 0x1 ;  /* 0x00000001ff007424 */ /* 0x000fe200078e00ff */
[----:B------:R-:W-:-:S11]  /*9510*/  MOV R3, RZ ;  /* 0x000000ff00037202 */ /* 0x000fd60000000f00 */
[----:B------:R-:W-:Y:S05]  /*9520*/  @!P0 BRA `(.L_x_292) ;  /* 0x0000000c00488947 */ /* 0x000fea0003800000 */
[----:B------:R-:W0:Y:S01]  /*9530*/  LDC R0, c[0x0][0x28c] ;  /* 0x0000a300ff007b82 */ /* 0x000e220000000800 */
[----:B------:R-:W1:Y:S01]  /*9540*/  S2R R11, SR_CgaCtaId ;  /* 0x00000000000b7919 */ /* 0x000e620000008800 */
[----:B------:R-:W-:Y:S01]  /*9550*/  ULDC UR5, c[0x0][0x600] ;  /* 0x0001800000057ab9 */ /* 0x000fe20000000800 */
[----:B------:R-:W-:Y:S01]  /*9560*/  ULDC UR4, c[0x0][0xc] ;  /* 0x0000030000047ab9 */ /* 0x000fe20000000800 */
[----:B------:R-:W-:Y:S01]  /*9570*/  UIADD3 UR16, UR5, -0x1, URZ ;  /* 0xffffffff05107890 */ /* 0x000fe2000fffe03f */
[----:B------:R-:W-:Y:S01]  /*9580*/  BSSY B0, `(.L_x_292) ;  /* 0x00000cc000007945 */ /* 0x000fe20003800000 */
[----:B------:R-:W-:Y:S01]  /*9590*/  ULDC UR6, c[0x0][0x658] ;  /* 0x0001960000067ab9 */ /* 0x000fe20000000800 */
[----:B------:R-:W-:Y:S01]  /*95a0*/  ULDC UR5, c[0x0][0x10] ;  /* 0x0000040000057ab9 */ /* 0x000fe20000000800 */
[----:B------:R-:W-:Y:S01]  /*95b0*/  UMOV UR7, 0xffffffff ;  /* 0xffffffff00077882 */ /* 0x000fe20000000000 */
[----:B------:R-:W-:Y:S01]  /*95c0*/  UMOV UR8, 0x1 ;  /* 0x0000000100087882 */ /* 0x000fe20000000000 */
[----:B------:R-:W-:Y:S01]  /*95d0*/  UIMAD.WIDE.U32 UR4, UR4, UR5, URZ ;  /* 0x00000005040472a5 */ /* 0x000fe2000f8e003f */
[----:B------:R-:W-:Y:S01]  /*95e0*/  IMAD.MOV.U32 R9, RZ, RZ, 0x1 ;  /* 0x00000001ff097424 */ /* 0x000fe200078e00ff */
[----:B------:R-:W-:Y:S01]  /*95f0*/  USHF.L.U32 UR7, UR7, UR6, URZ ;  /* 0x0000000607077299 */ /* 0x000fe2000800063f */
[----:B------:R-:W-:Y:S01]  /*9600*/  LOP3.LUT R13, R19, 0x2, RZ, 0xfc, !PT ;  /* 0x00000002130d7812 */ /* 0x000fe200078efcff */
[----:B------:R-:W-:-:S02]  /*9610*/  USHF.L.U32 UR18, UR8, UR6, URZ ;  /* 0x0000000608127299 */ /* 0x000fc4000800063f */
[----:B------:R-:W-:Y:S01]  /*9620*/  ULOP3.LUT UR17, URZ, UR7, URZ, 0x33, !UPT ;  /* 0x000000073f117292 */ /* 0x000fe2000f8e333f */
[----:B------:R-:W-:Y:S01]  /*9630*/  ULDC UR6, c[0x0][0x14] ;  /* 0x0000050000067ab9 */ /* 0x000fe20000000800 */
[----:B------:R-:W-:Y:S01]  /*9640*/  ULDC.64 UR22, c[0x0][0x198] ;  /* 0x0000660000167ab9 */ /* 0x000fe20000000a00 */
[----:B------:R-:W-:Y:S02]  /*9650*/  UIMAD.WIDE.U32 UR20, UR4, UR6, URZ ;  /* 0x00000006041472a5 */ /* 0x000fe4000f8e003f */
[----:B------:R-:W-:Y:S01]  /*9660*/  UIMAD UR13, UR5, UR6, URZ ;  /* 0x00000006050d72a4 */ /* 0x000fe2000f8e023f */
[----:B0-----:R-:W-:-:S03]  /*9670*/  VIADD R0, R0, 0x1f ;  /* 0x0000001f00007836 */ /* 0x001fc60000000000 */
[----:B------:R-:W-:Y:S02]  /*9680*/  UIADD3 UR13, UR21, UR13, URZ ;  /* 0x0000000d150d7290 */ /* 0x000fe4000fffe03f */
[----:B------:R-:W-:-:S04]  /*9690*/  SHF.R.S32.HI R3, RZ, 0x1f, R0 ;  /* 0x0000001fff037819 */ /* 0x000fc80000011400 */
[----:B------:R-:W-:Y:S01]  /*96a0*/  LEA.HI R8, R3, R0, RZ, 0x5 ;  /* 0x0000000003087211 */ /* 0x000fe200078f28ff */
[C---:B-1----:R-:W-:Y:S01]  /*96b0*/  IMAD.SHL.U32 R10, R11.reuse, 0x40, RZ ;  /* 0x000000400b0a7824 */ /* 0x042fe200078e00ff */
[----:B------:R-:W-:Y:S01]  /*96c0*/  SHF.L.U32 R11, R11, 0xb, RZ ;  /* 0x0000000b0b0b7819 */ /* 0x000fe200000006ff */
[----:B------:R-:W-:Y:S01]  /*96d0*/  IMAD.MOV.U32 R3, RZ, RZ, RZ ;  /* 0x000000ffff037224 */ /* 0x000fe200078e00ff */
[----:B------:R-:W-:Y:S02]  /*96e0*/  SHF.R.S32.HI R8, RZ, 0x5, R8 ;  /* 0x00000005ff087819 */ /* 0x000fe40000011408 */
[----:B------:R-:W-:Y:S02]  /*96f0*/  MOV R0, 0x1 ;  /* 0x0000000100007802 */ /* 0x000fe40000000f00 */
[----:B------:R-:W-:Y:S01]  /*9700*/  LOP3.LUT R10, R10, 0x40, RZ, 0xc0, !PT ;  /* 0x000000400a0a7812 */ /* 0x000fe200078ec0ff */
[----:B------:R-:W-:Y:S01]  /*9710*/  VIADD R12, R8, 0x1 ;  /* 0x00000001080c7836 */ /* 0x000fe20000000000 */
[----:B------:R-:W-:-:S07]  /*9720*/  LOP3.LUT R11, R11, 0x800, RZ, 0xc0, !PT ;  /* 0x000008000b0b7812 */ /* 0x000fce00078ec0ff */
.L_x_303:
[----:B------:R-:W-:-:S03]  /*9730*/  UMOV UR4, 0xffffffff ;  /* 0xffffffff00047882 */ /* 0x000fc60000000000 */
[----:B------:R-:W-:Y:S05]  /*9740*/  BRA.DIV UR4, `(.L_x_293) ;  /* 0x0000000e04a87947 */ /* 0x000fea000b800000 */
[----:B------:R-:W-:-:S13]  /*9750*/  ELECT P6, URZ, PT ;  /* 0x00000000003f782f */ /* 0x000fda00038c0000 */
.L_x_314:
[----:B------:R-:W0:Y:S01]  /*9760*/  LDC R4, c[0x0][0x28c] ;  /* 0x0000a300ff047b82 */ /* 0x000e220000000800 */
[----:B------:R-:W-:Y:S01]  /*9770*/  BSSY B1, `(.L_x_294) ;  /* 0x0000038000017945 */ /* 0x000fe20003800000 */
[----:B0-----:R-:W-:-:S13]  /*9780*/  ISETP.LT.OR P6, PT, R4, 0x1, !P6 ;  /* 0x000000010400780c */ /* 0x001fda00077c1670 */
[----:B------:R-:W-:Y:S05]  /*9790*/  @P6 BRA `(.L_x_295) ;  /* 0x0000000000d46947 */ /* 0x000fea0003800000 */
[----:B------:R-:W-:Y:S01]  /*97a0*/  IMAD R21, R21, 0x80, R10 ;  /* 0x0000008015157824 */ /* 0x000fe200078e020a */
[----:B------:R-:W-:Y:S01]  /*97b0*/  SHF.L.U32 R22, R20, 0x8, RZ ;  /* 0x0000000814167819 */ /* 0x000fe200000006ff */
[----:B------:R-:W-:Y:S01]  /*97c0*/  IMAD.MOV.U32 R24, RZ, RZ, RZ ;  /* 0x000000ffff187224 */ /* 0x000fe200078e00ff */
[----:B------:R-:W-:Y:S01]  /*97d0*/  MOV R5, R0 ;  /* 0x0000000000057202 */ /* 0x000fe20000000f00 */
[----:B------:R-:W-:Y:S02]  /*97e0*/  IMAD.MOV.U32 R4, RZ, RZ, R12 ;  /* 0x000000ffff047224 */ /* 0x000fe400078e000c */
[----:B------:R-:W-:-:S07]  /*97f0*/  IMAD.MOV.U32 R14, RZ, RZ, R3 ;  /* 0x000000ffff0e7224 */ /* 0x000fce00078e0003 */
.L_x_298:
[----:B------:R-:W0:Y:S01]  /*9800*/  S2R R20, SR_CgaCtaId ;  /* 0x0000000000147919 */ /* 0x000e220000008800 */
[----:B------:R-:W-:Y:S02]  /*9810*/  MOV R7, 0x400 ;  /* 0x0000040000077802 */ /* 0x000fe40000000f00 */
[----:B------:R-:W-:-:S13]  /*9820*/  LOP3.LUT P1, RZ, R18, 0x7f, RZ, 0xc0, !PT ;  /* 0x0000007f12ff7812 */ /* 0x000fda000782c0ff */
[----:B------:R-:W1:Y:S01]  /*9830*/  @!P1 LDC R15, c[0x0][0x500] ;  /* 0x00014000ff0f9b82 */ /* 0x000e620000000800 */
[----:B0-----:R-:W-:Y:S02]  /*9840*/  LEA R23, R20, R7, 0x18 ;  /* 0x0000000714177211 */ /* 0x001fe400078ec0ff */
[----:B------:R-:W-:-:S03]  /*9850*/  SHF.L.U32 R7, R5, 0x1f, RZ ;  /* 0x0000001f05077819 */ /* 0x000fc600000006ff */
[----:B------:R-:W-:-:S04]  /*9860*/  IMAD R20, R14, 0x8, R23 ;  /* 0x000000080e147824 */ /* 0x000fc800078e0217 */
[----:B------:R-:W0:Y:S02]  /*9870*/  SYNCS.PHASECHK.TRANS64.TRYWAIT P0, [R20+URZ+0x20], R7 ;  /* 0x00002007140075a7 */ /* 0x000e24000800017f */
[----:B01----:R-:W-:Y:S05]  /*9880*/  @!P0 BRA `(.L_x_296) ;  /* 0x0000000c00788947 */ /* 0x003fea0003800000 */
.L_x_315:
[----:B0-----:R-:W-:Y:S01]  /*9890*/  PRMT R7, R13, 0x9910, RZ ;  /* 0x000099100d077816 */ /* 0x001fe200000000ff */
[----:B------:R0:W-:Y:S03]  /*98a0*/  @!P1 SYNCS.ARRIVE.TRANS64 RZ, [R20+URZ], R15 ;  /* 0x0000000f14ff99a7 */ /* 0x0001e6000800003f */
[----:B------:R-:W-:-:S13]  /*98b0*/  ISETP.NE.AND P0, PT, R7, 0x2, PT ;  /* 0x000000020700780c */ /* 0x000fda0003f05270 */
[----:B0-----:R-:W-:Y:S05]  /*98c0*/  @P0 BRA `(.L_x_297) ;  /* 0x0000000000040947 */ /* 0x001fea0003800000 */
[----:B------:R-:W-:Y:S01]  /*98d0*/  BPT.TRAP 0x1 ;  /* 0x000000040000795c */ /* 0x000fe20000300000 */
.L_x_297:
[C---:B------:R-:W-:Y:S01]  /*98e0*/  LEA R7, R14.reuse, R11, 0xc ;  /* 0x0000000b0e077211 */ /* 0x040fe200078e60ff */
[--C-:B------:R-:W-:Y:S01]  /*98f0*/  IMAD R15, R14, 0x8000, R23.reuse ;  /* 0x000080000e0f7824 */ /* 0x100fe200078e0217 */
[----:B------:R-:W-:Y:S01]  /*9900*/  R2UR UR9, R20 ;  /* 0x00000000140972ca */ /* 0x000fe200000e0000 */
[----:B------:R-:W-:Y:S01]  /*9910*/  VIADD R4, R4, 0xffffffff ;  /* 0xffffffff04047836 */ /* 0x000fe20000000000 */
[----:B------:R-:W-:Y:S01]  /*9920*/  UIADD3 UR4, UP0, UR22, 0xf0, URZ ;  /* 0x000000f016047890 */ /* 0x000fe2000ff1e03f */
[----:B------:R-:W-:Y:S01]  /*9930*/  IMAD R7, R7, 0x4, R23 ;  /* 0x0000000407077824 */ /* 0x000fe200078e0217 */
[----:B------:R-:W-:Y:S01]  /*9940*/  R2UR UR5, R15 ;  /* 0x000000000f0572ca */ /* 0x000fe200000e0000 */
[----:B------:R-:W-:Y:S01]  /*9950*/  UIADD3 UR24, UP1, UR22, 0x1f0, URZ ;  /* 0x000001f016187890 */ /* 0x000fe2000ff3e03f */
[----:B------:R-:W-:Y:S01]  /*9960*/  R2UR UR11, R22 ;  /* 0x00000000160b72ca */ /* 0x000fe200000e0000 */
[----:B------:R-:W-:Y:S01]  /*9970*/  UMOV UR6, 0x0 ;  /* 0x0000000000067882 */ /* 0x000fe20000000000 */
[----:B------:R-:W-:Y:S01]  /*9980*/  R2UR UR8, R7 ;  /* 0x00000000070872ca */ /* 0x000fe200000e0000 */
[----:B------:R-:W-:Y:S01]  /*9990*/  UIADD3.X UR25, URZ, UR23, URZ, UP1, !UPT ;  /* 0x000000173f197290 */ /* 0x000fe20008ffe43f */
[----:B------:R-:W-:Y:S01]  /*99a0*/  R2UR UR10, R24 ;  /* 0x00000000180a72ca */ /* 0x000fe200000e0000 */
[----:B------:R-:W-:Y:S01]  /*99b0*/  UMOV UR7, 0x10000000 ;  /* 0x1000000000077882 */ /* 0x000fe20000000000 */
[----:B------:R-:W-:Y:S01]  /*99c0*/  R2UR UR12, R6 ;  /* 0x00000000060c72ca */ /* 0x000fe200000e0000 */
[----:B------:R-:W-:Y:S01]  /*99d0*/  UMOV UR26, 0x30000 ;  /* 0x00030000001a7882 */ /* 0x000fe20000000000 */
[----:B------:R-:W-:Y:S01]  /*99e0*/  R2UR UR19, R21 ;  /* 0x00000000151372ca */ /* 0x000fe200000e0000 */
[----:B------:R-:W-:Y:S01]  /*99f0*/  VIADD R24, R24, 0x20 ;  /* 0x0000002018187836 */ /* 0x000fe20000000000 */
[----:B------:R-:W-:Y:S01]  /*9a00*/  ISETP.GT.AND P1, PT, R4, 0x1, PT ;  /* 0x000000010400780c */ /* 0x000fe20003f24270 */
[----:B------:R-:W-:Y:S01]  /*9a10*/  UIADD3 UR14, UR5, 0x100, URZ ;  /* 0x00000100050e7890 */ /* 0x000fe2000fffe03f */
[----:B------:R-:W-:Y:S01]  /*9a20*/  IADD3 R14, R14, 0x1, RZ ;  /* 0x000000010e0e7810 */ /* 0x000fe20007ffe0ff */
[----:B------:R-:W-:-:S02]  /*9a30*/  UIADD3.X UR5, URZ, UR23, URZ, UP0, !UPT ;  /* 0x000000173f057290 */ /* 0x000fc400087fe43f */
[----:B------:R-:W-:Y:S01]  /*9a40*/  UIADD3 UR15, UR8, 0x20100, URZ ;  /* 0x00020100080f7890 */ /* 0x000fe2000fffe03f */
[C---:B------:R-:W-:Y:S02]  /*9a50*/  ISETP.NE.AND P0, PT, R14.reuse, 0x4, PT ;  /* 0x000000040e00780c */ /* 0x040fe40003f05270 */
[----:B------:R-:W-:Y:S02]  /*9a60*/  UMOV UR8, UR14 ;  /* 0x0000000e00087c82 */ /* 0x000fe40008000000 */
[----:B------:R-:W-:Y:S02]  /*9a70*/  SEL R20, RZ, 0x1, P0 ;  /* 0x00000001ff147807 */ /* 0x000fe40000000000 */
[----:B------:R0:W-:Y:S01]  /*9a80*/  UTMALDG.3D [UR8], [UR4], desc[UR6] ;  /* 0x00000608040075b4 */ /* 0x0001e20008011000 */
[----:B------:R-:W-:Y:S02]  /*9a90*/  SEL R14, R14, RZ, P0 ;  /* 0x000000ff0e0e7207 */ /* 0x000fe40000000000 */
[----:B------:R-:W-:Y:S01]  /*9aa0*/  LOP3.LUT R5, R5, R20, RZ, 0x3c, !PT ;  /* 0x0000001405057212 */ /* 0x000fe200078e3cff */
[----:B0-----:R-:W-:Y:S01]  /*9ab0*/  UMOV UR8, UR15 ;  /* 0x0000000f00087c82 */ /* 0x001fe20008000000 */
[----:B------:R-:W-:-:S02]  /*9ac0*/  UMOV UR11, UR19 ;  /* 0x00000013000b7c82 */ /* 0x000fc40008000000 */
[----:B------:R0:W-:Y:S02]  /*9ad0*/  UTMALDG.3D.MULTICAST [UR8], [UR24], UR26, desc[UR6] ;  /* 0x00000608180073b4 */ /* 0x0001e4000801181a */
[----:B0-----:R-:W-:Y:S05]  /*9ae0*/  @P1 BRA `(.L_x_298) ;  /* 0xfffffffc00441947 */ /* 0x001fea000383ffff */
.L_x_295:
[----:B------:R-:W-:Y:S05]  /*9af0*/  BSYNC B1 ;  /* 0x0000000000017941 */ /* 0x000fea0003800000 */
.L_x_294:
[----:B------:R-:W-:Y:S01]  /*9b00*/  LOP3.LUT P1, RZ, R9, 0xff, RZ, 0xc0, !PT ;  /* 0x000000ff09ff7812 */ /* 0x000fe2000782c0ff */
[----:B------:R-:W-:Y:S01]  /*9b10*/  ULDC.64 UR4, c[0x0][0x650] ;  /* 0x0001940000047ab9 */ /* 0x000fe20000000a00 */
[----:B------:R-:W-:Y:S01]  /*9b20*/  IADD3 R3, R8, R3, RZ ;  /* 0x0000000308037210 */ /* 0x000fe20007ffe0ff */
[----:B------:R-:W-:Y:S01]  /*9b30*/  BSSY B1, `(.L_x_299) ;  /* 0x000006e000017945 */ /* 0x000fe20003800000 */
[----:B------:R-:W-:Y:S01]  /*9b40*/  IADD3 R16, P2, R16, UR20, RZ ;  /* 0x0000001410107c10 */ /* 0x000fe2000ff5e0ff */
[----:B------:R-:W-:Y:S01]  /*9b50*/  IMAD.MOV.U32 R20, RZ, RZ, -0x1 ;  /* 0xffffffffff147424 */ /* 0x000fe200078e00ff */
[----:B------:R-:W-:Y:S01]  /*9b60*/  ISETP.GT.U32.AND P0, PT, R3, 0x3, PT ;  /* 0x000000030300780c */ /* 0x000fe20003f04070 */
[----:B------:R-:W-:Y:S01]  /*9b70*/  IMAD.MOV.U32 R21, RZ, RZ, -0x1 ;  /* 0xffffffffff157424 */ /* 0x000fe200078e00ff */
[----:B------:R-:W-:Y:S02]  /*9b80*/  SHF.R.U32.HI R4, RZ, 0x2, R3 ;  /* 0x00000002ff047819 */ /* 0x000fe40000011603 */
[----:B------:R-:W-:-:S02]  /*9b90*/  ISETP.LT.U32.AND P0, PT, R8, 0x4, P0 ;  /* 0x000000040800780c */ /* 0x000fc40000701070 */
[----:B------:R-:W-:Y:S01]  /*9ba0*/  IADD3.X R17, R17, UR13, RZ, P2, !PT ;  /* 0x0000000d11117c10 */ /* 0x000fe200097fe4ff */
[----:B------:R-:W0:Y:S01]  /*9bb0*/  @P1 S2R R6, SR_CgaCtaId ;  /* 0x0000000000061919 */ /* 0x000e220000008800 */
[----:B------:R-:W-:Y:S02]  /*9bc0*/  @P1 MOV R5, 0x400 ;  /* 0x0000040000051802 */ /* 0x000fe40000000f00 */
[----:B------:R-:W-:Y:S02]  /*9bd0*/  ISETP.GE.U32.AND P2, PT, R16, UR4, PT ;  /* 0x0000000410007c0c */ /* 0x000fe4000bf46070 */
[----:B------:R-:W-:Y:S02]  /*9be0*/  LOP3.LUT R4, R4, 0x1, RZ, 0xc0, !PT ;  /* 0x0000000104047812 */ /* 0x000fe400078ec0ff */
[----:B------:R-:W-:Y:S02]  /*9bf0*/  LOP3.LUT R3, R3, 0x3, RZ, 0xc0, !PT ;  /* 0x0000000303037812 */ /* 0x000fe400078ec0ff */
[----:B------:R-:W-:-:S02]  /*9c00*/  PRMT R9, RZ, 0x7610, R9 ;  /* 0x00007610ff097816 */ /* 0x000fc40000000009 */
[----:B0-----:R-:W-:Y:S02]  /*9c10*/  @P1 LEA R5, R6, R5, 0x18 ;  /* 0x0000000506051211 */ /* 0x001fe400078ec0ff */
[----:B------:R-:W-:Y:S02]  /*9c20*/  MOV R6, 0xffffffff ;  /* 0xffffffff00067802 */ /* 0x000fe40000000f00 */
[----:B------:R0:W-:Y:S01]  /*9c30*/  @P1 SYNCS.ARRIVE.TRANS64.A1T0 RZ, [R5+URZ+0x58], RZ ;  /* 0x000058ff05ff19a7 */ /* 0x0001e2000810003f */
[----:B------:R-:W-:-:S04]  /*9c40*/  ISETP.NE.U32.AND P1, PT, R4, 0x1, PT ;  /* 0x000000010400780c */ /* 0x000fc80003f25070 */
[----:B------:R-:W-:Y:S02]  /*9c50*/  ISETP.GT.U32.AND P1, PT, R8, 0x3, !P1 ;  /* 0x000000030800780c */ /* 0x000fe40004f24070 */
[----:B0-----:R-:W-:Y:S02]  /*9c60*/  SEL R5, RZ, 0x1, !P0 ;  /* 0x00000001ff057807 */ /* 0x001fe40004000000 */
[----:B------:R-:W-:Y:S02]  /*9c70*/  ISETP.GE.U32.AND.EX P0, PT, R17, UR5, PT, P2 ;  /* 0x0000000511007c0c */ /* 0x000fe4000bf06120 */
[----:B------:R-:W-:-:S04]  /*9c80*/  SEL R4, RZ, 0x1, !P1 ;  /* 0x00000001ff047807 */ /* 0x000fc80004800000 */
[----:B------:R-:W-:Y:S02]  /*9c90*/  LOP3.LUT R0, R4, R0, R5, 0x96, !PT ;  /* 0x0000000004007212 */ /* 0x000fe400078e9605 */
[----:B------:R-:W-:-:S05]  /*9ca0*/  PRMT R4, RZ, 0x7610, R4 ;  /* 0x00007610ff047816 */ /* 0x000fca0000000004 */
[----:B------:R-:W-:Y:S05]  /*9cb0*/  @P0 BRA `(.L_x_300) ;  /* 0x0000000400540947 */ /* 0x000fea0003800000 */
[----:B------:R-:W0:Y:S01]  /*9cc0*/  S2R R15, SR_CTAID.X ;  /* 0x00000000000f7919 */ /* 0x000e220000002500 */
[----:B------:R-:W-:Y:S01]  /*9cd0*/  ULDC.64 UR4, c[0x0][0x628] ;  /* 0x00018a0000047ab9 */ /* 0x000fe20000000a00 */
[----:B------:R-:W-:Y:S01]  /*9ce0*/  ULDC UR7, c[0x0][0x630] ;  /* 0x00018c0000077ab9 */ /* 0x000fe20000000800 */
[----:B------:R-:W-:Y:S01]  /*9cf0*/  ISETP.NE.U32.AND P0, PT, RZ, UR4, PT ;  /* 0x00000004ff007c0c */ /* 0x000fe2000bf05070 */
[----:B------:R-:W1:Y:S01]  /*9d00*/  S2R R20, SR_CTAID.Y ;  /* 0x0000000000147919 */ /* 0x000e620000002600 */
[----:B------:R-:W-:Y:S01]  /*9d10*/  ULDC UR8, c[0x0][0x150] ;  /* 0x0000540000087ab9 */ /* 0x000fe20000000800 */
[----:B------:R-:W-:Y:S01]  /*9d20*/  IMAD.MOV.U32 R4, RZ, RZ, R16 ;  /* 0x000000ffff047224 */ /* 0x000fe200078e0010 */
[----:B------:R-:W-:Y:S01]  /*9d30*/  ISETP.NE.AND.EX P0, PT, RZ, UR5, PT, P0 ;  /* 0x00000005ff007c0c */ /* 0x000fe2000bf05300 */
[----:B------:R-:W-:Y:S01]  /*9d40*/  IMAD.MOV.U32 R5, RZ, RZ, R17 ;  /* 0x000000ffff057224 */ /* 0x000fe200078e0011 */
[----:B0-----:R-:W-:-:S11]  /*9d50*/  I2FP.F32.U32 R22, R15 ;  /* 0x0000000f00167245 */ /* 0x001fd60000201000 */
[----:B------:R-:W-:Y:S05]  /*9d60*/  @!P0 BRA `(.L_x_301) ;  /* 0x0000000000288947 */ /* 0x000fea0003800000 */
[----:B------:R-:W-:Y:S02]  /*9d70*/  ULDC UR6, c[0x0][0x634] ;  /* 0x00018d0000067ab9 */ /* 0x000fe40000000800 */
[----:B------:R-:W-:-:S04]  /*9d80*/  IADD3 R5, P0, R16, UR6, RZ ;  /* 0x0000000610057c10 */ /* 0x000fc8000ff1e0ff */
[----:B------:R-:W-:-:S05]  /*9d90*/  IADD3.X R21, RZ, R17, RZ, P0, !PT ;  /* 0x00000011ff157210 */ /* 0x000fca00007fe4ff */
[----:B------:R-:W-:-:S04]  /*9da0*/  IMAD.WIDE.U32 R6, R21, UR4, RZ ;  /* 0x0000000415067c25 */ /* 0x000fc8000f8e00ff */
[----:B------:R-:W-:-:S04]  /*9db0*/  IMAD.WIDE.U32 R6, P0, R5, UR5, R6 ;  /* 0x0000000505067c25 */ /* 0x000fc8000f800006 */
[----:B------:R-:W-:-:S04]  /*9dc0*/  IMAD.WIDE.U32 R4, R5, UR4, RZ ;  /* 0x0000000405047c25 */ /* 0x000fc8000f8e00ff */
[----:B------:R-:W-:Y:S01]  /*9dd0*/  IMAD.MOV.U32 R4, RZ, RZ, R7 ;  /* 0x000000ffff047224 */ /* 0x000fe200078e0007 */
[----:B------:R-:W-:Y:S01]  /*9de0*/  IADD3 RZ, P1, R5, R6, RZ ;  /* 0x0000000605ff7210 */ /* 0x000fe20007f3e0ff */
[----:B------:R-:W-:-:S04]  /*9df0*/  IMAD.X R5, RZ, RZ, RZ, P0 ;  /* 0x000000ffff057224 */ /* 0x000fc800000e06ff */
[----:B------:R-:W-:-:S08]  /*9e00*/  IMAD.WIDE.U32.X R4, R21, UR5, R4, P1 ;  /* 0x0000000515047c25 */ /* 0x000fd000088e0404 */
.L_x_301:
[--C-:B------:R-:W-:Y:S01]  /*9e10*/  SHF.R.U64 R14, R4, UR7, R5.reuse ;  /* 0x00000007040e7c19 */ /* 0x100fe20008001205 */
[----:B------:R-:W-:Y:S01]  /*9e20*/  FMUL R22, R22, UR8 ;  /* 0x0000000816167c20 */ /* 0x000fe20008400000 */
[----:B------:R-:W-:Y:S01]  /*9e30*/  SHF.R.U32.HI R4, RZ, UR7, R5 ;  /* 0x00000007ff047c19 */ /* 0x000fe20008011605 */
[----:B------:R-:W0:Y:S01]  /*9e40*/  LDC R6, c[0x0][0x144] ;  /* 0x00005100ff067b82 */ /* 0x000e220000000800 */
[----:B------:R-:W-:Y:S01]  /*9e50*/  IADD3 R5, P0, RZ, -R14, RZ ;  /* 0x8000000eff057210 */ /* 0x000fe20007f1e0ff */
[----:B------:R-:W-:Y:S01]  /*9e60*/  ULDC UR6, c[0x0][0x154] ;  /* 0x0000550000067ab9 */ /* 0x000fe20000000800 */
[----:B-1----:R-:W-:Y:S01]  /*9e70*/  I2FP.F32.U32 R7, R20 ;  /* 0x0000001400077245 */ /* 0x002fe20000201000 */
[----:B------:R-:W1:Y:S01]  /*9e80*/  F2I.U32.TRUNC.NTZ R22, R22 ;  /* 0x0000001600167305 */ /* 0x000e62000020f000 */
[----:B------:R-:W-:Y:S01]  /*9e90*/  IADD3.X R4, RZ, ~R4, RZ, P0, !PT ;  /* 0x80000004ff047210 */ /* 0x000fe200007fe4ff */
[----:B------:R-:W-:Y:S01]  /*9ea0*/  ULDC.64 UR4, c[0x0][0x620] ;  /* 0x0001880000047ab9 */ /* 0x000fe20000000a00 */
[----:B------:R-:W-:Y:S01]  /*9eb0*/  ISETP.NE.AND P2, PT, R2, 0x1, PT ;  /* 0x000000010200780c */ /* 0x000fe20003f45270 */
[----:B------:R-:W-:Y:S01]  /*9ec0*/  FMUL R23, R7, UR6 ;  /* 0x0000000607177c20 */ /* 0x000fe20008400000 */
[----:B------:R-:W2:Y:S01]  /*9ed0*/  LDC R25, c[0x0][0x148] ;  /* 0x00005200ff197b82 */ /* 0x000ea20000000800 */
[----:B------:R-:W-:Y:S01]  /*9ee0*/  IMAD R4, R4, UR4, RZ ;  /* 0x0000000404047c24 */ /* 0x000fe2000f8e02ff */
[----:B------:R-:W-:-:S02]  /*9ef0*/  ULDC.64 UR6, c[0x0][0x640] ;  /* 0x0001900000067ab9 */ /* 0x000fc40000000a00 */
[----:B------:R-:W-:Y:S01]  /*9f00*/  ISETP.NE.U32.AND P0, PT, RZ, UR6, PT ;  /* 0x00000006ff007c0c */ /* 0x000fe2000bf05070 */
[----:B------:R-:W3:Y:S01]  /*9f10*/  F2I.U32.TRUNC.NTZ R23, R23 ;  /* 0x0000001700177305 */ /* 0x000ee2000020f000 */
[C---:B------:R-:W-:Y:S02]  /*9f20*/  IMAD R7, R5.reuse, UR5, R4 ;  /* 0x0000000505077c24 */ /* 0x040fe4000f8e0204 */
[----:B------:R-:W-:Y:S01]  /*9f30*/  IMAD.WIDE.U32 R4, R5, UR4, R16 ;  /* 0x0000000405047c25 */ /* 0x000fe2000f8e0010 */
[----:B------:R-:W-:Y:S01]  /*9f40*/  ULDC UR4, c[0x0][0x618] ;  /* 0x0001860000047ab9 */ /* 0x000fe20000000800 */
[----:B------:R-:W-:Y:S02]  /*9f50*/  ISETP.NE.AND.EX P0, PT, RZ, UR7, PT, P0 ;  /* 0x00000007ff007c0c */ /* 0x000fe4000bf05300 */
[----:B------:R-:W-:Y:S02]  /*9f60*/  IMAD.IADD R5, R5, 0x1, R7 ;  /* 0x0000000105057824 */ /* 0x000fe400078e0207 */
[----:B-1----:R-:W-:-:S03]  /*9f70*/  IMAD.MOV R22, RZ, RZ, -R22 ;  /* 0x000000ffff167224 */ /* 0x002fc600078e0a16 */
[----:B------:R-:W-:Y:S01]  /*9f80*/  SHF.R.U64 R21, R4, UR4, R5 ;  /* 0x0000000404157c19 */ /* 0x000fe20008001205 */
[----:B0-----:R-:W-:Y:S01]  /*9f90*/  IMAD R15, R6, R22, R15 ;  /* 0x00000016060f7224 */ /* 0x001fe200078e020f */
[----:B------:R-:W-:Y:S01]  /*9fa0*/  SHF.R.U32.HI R4, RZ, UR4, R5 ;  /* 0x00000004ff047c19 */ /* 0x000fe20008011605 */
[----:B------:R-:W-:Y:S01]  /*9fb0*/  ULDC UR4, c[0x0][0x608] ;  /* 0x0001820000047ab9 */ /* 0x000fe20000000800 */
[----:B---3--:R-:W-:Y:S02]  /*9fc0*/  IADD3 R6, -R23, RZ, RZ ;  /* 0x000000ff17067210 */ /* 0x008fe40007ffe1ff */
[--C-:B------:R-:W-:Y:S02]  /*9fd0*/  SHF.R.U64 R22, R21, UR4, R4.reuse ;  /* 0x0000000415167c19 */ /* 0x100fe40008001204 */
[----:B------:R-:W-:Y:S01]  /*9fe0*/  SHF.R.U32.HI R5, RZ, UR4, R4 ;  /* 0x00000004ff057c19 */ /* 0x000fe20008011604 */
[----:B------:R-:W-:Y:S01]  /*9ff0*/  ULDC UR4, c[0x0][0x658] ;  /* 0x0001960000047ab9 */ /* 0x000fe20000000800 */
[----:B--2---:R-:W-:-:S02]  /*a000*/  @P2 IMAD R15, R25, R6, R20 ;  /* 0x00000006190f2224 */ /* 0x004fc400078e0214 */
[--C-:B------:R-:W-:Y:S02]  /*a010*/  SHF.R.U64 R20, R22, UR4, R5.reuse ;  /* 0x0000000416147c19 */ /* 0x100fe40008001205 */
[----:B------:R-:W-:-:S03]  /*a020*/  SHF.R.U32.HI R23, RZ, UR4, R5 ;  /* 0x00000004ff177c19 */ /* 0x000fc60008011605 */
[----:B------:R-:W-:Y:S02]  /*a030*/  IMAD.MOV.U32 R6, RZ, RZ, R20 ;  /* 0x000000ffff067224 */ /* 0x000fe400078e0014 */
[----:B------:R-:W-:Y:S01]  /*a040*/  IMAD.MOV.U32 R5, RZ, RZ, R23 ;  /* 0x000000ffff057224 */ /* 0x000fe200078e0017 */
[----:B------:R-:W-:Y:S06]  /*a050*/  @!P0 BRA `(.L_x_302) ;  /* 0x00000000002c8947 */ /* 0x000fec0003800000 */
        /* <DEDUP_REMOVED lines=9> */
[----:B------:R-:W-:-:S03]  /*a0f0*/  IMAD.WIDE.U32.X R4, R23, UR7, R4, P1 ;  /* 0x0000000717047c25 */ /* 0x000fc600088e0404 */
[----:B------:R-:W-:-:S07]  /*a100*/  MOV R6, R4 ;  /* 0x0000000400067202 */ /* 0x000fce0000000f00 */
.L_x_302:
[----:B------:R-:W-:Y:S01]  /*a110*/  ULDC UR4, c[0x0][0x648] ;  /* 0x0001920000047ab9 */ /* 0x000fe20000000800 */
[----:B------:R-:W-:Y:S01]  /*a120*/  LOP3.LUT R4, R22, UR17, RZ, 0xc0, !PT ;  /* 0x0000001116047c12 */ /* 0x000fe2000f8ec0ff */
[----:B------:R-:W-:Y:S01]  /*a130*/  ULDC UR5, c[0x0][0x610] ;  /* 0x0001840000057ab9 */ /* 0x000fe20000000800 */
[----:B------:R-:W-:Y:S01]  /*a140*/  SHF.R.U64 R5, R6, UR4, R5 ;  /* 0x0000000406057c19 */ /* 0x000fe20008001205 */
[----:B------:R-:W-:Y:S01]  /*a150*/  ULDC UR4, c[0x0][0x638] ;  /* 0x00018e0000047ab9 */ /* 0x000fe20000000800 */
[----:B------:R-:W-:Y:S02]  /*a160*/  LOP3.LUT R21, R21, UR16, RZ, 0xc0, !PT ;  /* 0x0000001015157c12 */ /* 0x000fe4000f8ec0ff */
[----:B------:R-:W-:Y:S01]  /*a170*/  MOV R6, R14 ;  /* 0x0000000e00067202 */ /* 0x000fe20000000f00 */
[----:B------:R-:W-:Y:S02]  /*a180*/  IMAD.MOV R7, RZ, RZ, -R5 ;  /* 0x000000ffff077224 */ /* 0x000fe400078e0a05 */
[----:B------:R-:W-:-:S02]  /*a190*/  IMAD R4, R5, UR18, R4 ;  /* 0x0000001205047c24 */ /* 0x000fc4000f8e0204 */
[----:B------:R-:W-:Y:S01]  /*a1a0*/  IMAD R20, R7, UR4, R20 ;  /* 0x0000000407147c24 */ /* 0x000fe2000f8e0214 */
[----:B------:R-:W-:Y:S01]  /*a1b0*/  ULDC UR4, c[0x0][0x600] ;  /* 0x0001800000047ab9 */ /* 0x000fe20000000800 */
[----:B------:R-:W-:Y:S02]  /*a1c0*/  IMAD R15, R4, UR5, R15 ;  /* 0x00000005040f7c24 */ /* 0x000fe4000f8e020f */
[----:B------:R-:W-:Y:S02]  /*a1d0*/  IMAD R20, R20, UR4, R21 ;  /* 0x0000000414147c24 */ /* 0x000fe4000f8e0215 */
[----:B------:R-:W-:-:S03]  /*a1e0*/  IMAD.MOV.U32 R4, RZ, RZ, 0x1 ;  /* 0x00000001ff047424 */ /* 0x000fc600078e00ff */
[----:B------:R-:W-:Y:S02]  /*a1f0*/  SEL R21, R20, R15, !P2 ;  /* 0x0000000f14157207 */ /* 0x000fe40005000000 */
[----:B------:R-:W-:-:S07]  /*a200*/  SEL R20, R15, R20, !P2 ;  /* 0x000000140f147207 */ /* 0x000fce0005000000 */
.L_x_300:
[----:B------:R-:W-:Y:S05]  /*a210*/  BSYNC B1 ;  /* 0x0000000000017941 */ /* 0x000fea0003800000 */
.L_x_299:
[----:B------:R-:W-:-:S13]  /*a220*/  LOP3.LUT P0, RZ, R4, 0xff, RZ, 0xc0, !PT ;  /* 0x000000ff04ff7812 */ /* 0x000fda000780c0ff */
[----:B------:R-:W-:Y:S05]  /*a230*/  @P0 BRA `(.L_x_303) ;  /* 0xfffffff4003c0947 */ /* 0x000fea000383ffff */
[----:B------:R-:W-:Y:S05]  /*a240*/  BSYNC B0 ;  /* 0x0000000000007941 */ /* 0x000fea0003800000 */
.L_x_292:
[----:B------:R-:W-:-:S03]  /*a250*/  UMOV UR4, 0xffffffff ;  /* 0xffffffff00047882 */ /* 0x000fc60000000000 */
[----:B------:R-:W-:Y:S05]  /*a260*/  BRA.DIV UR4, `(.L_x_304) ;  /* 0x0000000604147947 */ /* 0x000fea000b800000 */
[----:B------:R-:W-:-:S13]  /*a270*/  ELECT P6, URZ, PT ;  /* 0x00000000003f782f */ /* 0x000fda00038c0000 */
.L_x_318:
[----:B------:R-:W-:Y:S04]  /*a280*/  BSSY B0, `(.L_x_305) ;  /* 0x000002b000007945 */ /* 0x000fe80003800000 */
[----:B------:R-:W-:Y:S05]  /*a290*/  @!P6 BRA `(.L_x_306) ;  /* 0x0000000000a4e947 */ /* 0x000fea0003800000 */
[----:B------:R-:W-:-:S04]  /*a2a0*/  LOP3.LUT R19, R19, 0x2, RZ, 0xfc, !PT ;  /* 0x0000000213137812 */ /* 0x000fc800078efcff */
[----:B------:R-:W-:-:S13]  /*a2b0*/  ISETP.NE.AND P0, PT, R19, 0x3, PT ;  /* 0x000000031300780c */ /* 0x000fda0003f05270 */
[----:B------:R-:W-:Y:S05]  /*a2c0*/  @!P0 BRA `(.L_x_307) ;  /* 0x0000000000048947 */ /* 0x000fea0003800000 */
[----:B------:R-:W-:Y:S01]  /*a2d0*/  BPT.TRAP 0x1 ;  /* 0x000000040000795c */ /* 0x000fe20000300000 */
.L_x_307:
[----:B------:R-:W0:Y:S01]  /*a2e0*/  S2R R5, SR_CgaCtaId ;  /* 0x0000000000057919 */ /* 0x000e220000008800 */
[----:B------:R-:W-:Y:S02]  /*a2f0*/  MOV R2, 0x400 ;  /* 0x0000040000027802 */ /* 0x000fe40000000f00 */
[----:B------:R-:W-:Y:S02]  /*a300*/  SHF.L.U32 R4, R0, 0x1f, RZ ;  /* 0x0000001f00047819 */ /* 0x000fe400000006ff */
[----:B0-----:R-:W-:-:S05]  /*a310*/  LEA R2, R5, R2, 0x18 ;  /* 0x0000000205027211 */ /* 0x001fca00078ec0ff */
[----:B------:R-:W-:-:S04]  /*a320*/  VIADD R2, R2, 0x20 ;  /* 0x0000002002027836 */ /* 0x000fc80000000000 */
[C---:B------:R-:W-:Y:S01]  /*a330*/  IMAD R7, R3.reuse, 0x8, R2 ;  /* 0x0000000803077824 */ /* 0x040fe200078e0202 */
[----:B------:R-:W-:-:S03]  /*a340*/  IADD3 R3, R3, 0x1, RZ ;  /* 0x0000000103037810 */ /* 0x000fc60007ffe0ff */
[----:B------:R-:W0:Y:S01]  /*a350*/  SYNCS.PHASECHK.TRANS64.TRYWAIT P0, [R7+URZ], R4 ;  /* 0x00000004070075a7 */ /* 0x000e22000800017f */
[----:B------:R-:W-:-:S04]  /*a360*/  ISETP.NE.AND P1, PT, R3, 0x4, PT ;  /* 0x000000040300780c */ /* 0x000fc80003f25270 */
[----:B------:R-:W-:Y:S02]  /*a370*/  SEL R5, RZ, 0x1, P1 ;  /* 0x00000001ff057807 */ /* 0x000fe40000800000 */
[----:B------:R-:W-:Y:S02]  /*a380*/  SEL R3, R3, RZ, P1 ;  /* 0x000000ff03037207 */ /* 0x000fe40000800000 */
[----:B------:R-:W-:-:S03]  /*a390*/  LOP3.LUT R6, R0, R5, RZ, 0x3c, !PT ;  /* 0x0000000500067212 */ /* 0x000fc600078e3cff */
[----:B------:R-:W-:Y:S01]  /*a3a0*/  IMAD R8, R3, 0x8, R2 ;  /* 0x0000000803087824 */ /* 0x000fe200078e0202 */
[----:B------:R-:W-:Y:S01]  /*a3b0*/  SHF.L.U32 R5, R6, 0x1f, RZ ;  /* 0x0000001f06057819 */ /* 0x000fe200000006ff */
[----:B0-----:R-:W-:Y:S06]  /*a3c0*/  @!P0 BRA `(.L_x_308) ;  /* 0x0000000000dc8947 */ /* 0x001fec0003800000 */
.L_x_319:
[----:B------:R-:W1:Y:S01]  /*a3d0*/  SYNCS.PHASECHK.TRANS64.TRYWAIT P0, [R8+URZ], R5 ;  /* 0x00000005080075a7 */ /* 0x000e62000800017f */
[----:B------:R-:W-:-:S05]  /*a3e0*/  VIADD R0, R3, 0x1 ;  /* 0x0000000103007836 */ /* 0x000fca0000000000 */
[----:B------:R-:W-:-:S04]  /*a3f0*/  ISETP.NE.AND P1, PT, R0, 0x4, PT ;  /* 0x000000040000780c */ /* 0x000fc80003f25270 */
[----:B------:R-:W-:Y:S02]  /*a400*/  SEL R3, RZ, 0x1, P1 ;  /* 0x00000001ff037807 */ /* 0x000fe40000800000 */
[----:B0-----:R-:W-:Y:S02]  /*a410*/  SEL R7, R0, RZ, P1 ;  /* 0x000000ff00077207 */ /* 0x001fe40000800000 */
[----:B------:R-:W-:Y:S02]  /*a420*/  LOP3.LUT R9, R6, R3, RZ, 0x3c, !PT ;  /* 0x0000000306097212 */ /* 0x000fe400078e3cff */
[----:B------:R-:W-:Y:S02]  /*a430*/  LEA R11, R7, R2, 0x3 ;  /* 0x00000002070b7211 */ /* 0x000fe400078e18ff */
[----:B------:R-:W-:Y:S01]  /*a440*/  SHF.L.U32 R6, R9, 0x1f, RZ ;  /* 0x0000001f09067819 */ /* 0x000fe200000006ff */
[----:B-1----:R-:W-:Y:S06]  /*a450*/  @!P0 BRA `(.L_x_309) ;  /* 0x0000000000cc8947 */ /* 0x002fec0003800000 */
.L_x_320:
[----:B------:R-:W1:Y:S01]  /*a460*/  SYNCS.PHASECHK.TRANS64.TRYWAIT P0, [R11+URZ], R6 ;  /* 0x000000060b0075a7 */ /* 0x000e62000800017f */
[----:B------:R-:W-:-:S05]  /*a470*/  VIADD R0, R7, 0x1 ;  /* 0x0000000107007836 */ /* 0x000fca0000000000 */
[----:B------:R-:W-:-:S04]  /*a480*/  ISETP.NE.AND P1, PT, R0, 0x4, PT ;  /* 0x000000040000780c */ /* 0x000fc80003f25270 */
[----:B------:R-:W-:Y:S02]  /*a490*/  SEL R4, RZ, 0x1, P1 ;  /* 0x00000001ff047807 */ /* 0x000fe40000800000 */
[----:B------:R-:W-:Y:S02]  /*a4a0*/  SEL R3, R0, RZ, P1 ;  /* 0x000000ff00037207 */ /* 0x000fe40000800000 */
[----:B------:R-:W-:Y:S01]  /*a4b0*/  LOP3.LUT R0, R9, R4, RZ, 0x3c, !PT ;  /* 0x0000000409007212 */ /* 0x000fe200078e3cff */
[----:B-1----:R-:W-:Y:S06]  /*a4c0*/  @!P0 BRA `(.L_x_310) ;  /* 0x0000000000c48947 */ /* 0x002fec0003800000 */
.L_x_321:
[----:B------:R-:W-:Y:S02]  /*a4d0*/  LEA R3, R3, R2, 0x3 ;  /* 0x0000000203037211 */ /* 0x000fe400078e18ff */
[----:B------:R-:W-:-:S07]  /*a4e0*/  SHF.L.U32 R0, R0, 0x1f, RZ ;  /* 0x0000001f00007819 */ /* 0x000fce00000006ff */
.L_x_311:
[----:B--2---:R2:W3:Y:S02]  /*a4f0*/  SYNCS.PHASECHK.TRANS64.TRYWAIT P0, [R3+URZ], R0 ;  /* 0x00000000030075a7 */ /* 0x0044e4000800017f */
[----:B---3--:R-:W-:Y:S05]  /*a500*/  @!P0 NANOSLEEP.SYNCS 0x989680 ;  /* 0x009896800000895d */ /* 0x008fea0003900000 */
[----:B------:R-:W3:Y:S02]  /*a510*/  @!P0 SYNCS.PHASECHK.TRANS64 P0, [R3+URZ], R0 ;  /* 0x00000000030085a7 */ /* 0x000ee4000800007f */
[----:B---3--:R-:W-:Y:S05]  /*a520*/  @!P0 BRA `(.L_x_311) ;  /* 0xfffffffc00f08947 */ /* 0x008fea000383ffff */
.L_x_306:
[----:B------:R-:W-:Y:S05]  /*a530*/  BSYNC B0 ;  /* 0x0000000000007941 */ /* 0x000fea0003800000 */
.L_x_305:
[----:B------:R-:W-:Y:S05]  /*a540*/  EXIT ;  /* 0x000000000000794d */ /* 0x000fea0003800000 */
.L_x_21:
[----:B----4-:R4:W0:Y:S02]  /*a550*/  SYNCS.PHASECHK.TRANS64.TRYWAIT P1, [R3+URZ], R0 ;  /* 0x00000000030075a7 */ /* 0x010824000802017f */
[----:B0-----:R-:W-:Y:S05]  /*a560*/  @!P1 NANOSLEEP.SYNCS 0x989680 ;  /* 0x009896800000995d */ /* 0x001fea0003900000 */
[----:B------:R-:W0:Y:S02]  /*a570*/  @!P1 SYNCS.PHASECHK.TRANS64 P1, [R3+URZ], R0 ;  /* 0x00000000030095a7 */ /* 0x000e24000802007f */
[----:B0-----:R-:W-:Y:S05]  /*a580*/  @!P1 BRA `(.L_x_21) ;  /* 0xfffffffc00f09947 */ /* 0x001fea000383ffff */
[----:B------:R-:W-:Y:S05]  /*a590*/  BRA `(.L_x_20) ;  /* 0xffffff6c00e07947 */ /* 0x000fea000383ffff */
.L_x_26:
[----:B-1----:R1:W3:Y:S02]  /*a5a0*/  SYNCS.PHASECHK.TRANS64.TRYWAIT P1, [R5+URZ], R4 ;  /* 0x00000004050075a7 */ /* 0x0022e4000802017f */
[----:B---3--:R-:W-:Y:S05]  /*a5b0*/  @!P1 NANOSLEEP.SYNCS 0x989680 ;  /* 0x009896800000995d */ /* 0x008fea0003900000 */
[----:B------:R-:W3:Y:S02]  /*a5c0*/  @!P1 SYNCS.PHASECHK.TRANS64 P1, [R5+URZ], R4 ;  /* 0x00000004050095a7 */ /* 0x000ee4000802007f */
[----:B---3--:R-:W-:Y:S05]  /*a5d0*/  @!P1 BRA `(.L_x_26) ;  /* 0xfffffffc00f09947 */ /* 0x008fea000383ffff */
[----:B------:R-:W-:Y:S05]  /*a5e0*/  BRA `(.L_x_25) ;  /* 0xffffff7400207947 */ /* 0x000fea000383ffff */
.L_x_293:
[----:B------:R-:W-:Y:S01]  /*a5f0*/  BSSY B1, `(.L_x_312) ;  /* 0x0000006000017945 */ /* 0x000fe20003800000 */
[----:B------:R-:W-:-:S07]  /*a600*/  IMAD.MOV.U32 R15, RZ, RZ, -0x1 ;  /* 0xffffffffff0f7424 */ /* 0x000fce00078e00ff */
[----:B------:R-:W-:Y:S05]  /*a610*/  WARPSYNC.COLLECTIVE R15, `(.L_x_313) ;  /* 0x000000000f0c7348 */ /* 0x000fea0003c00000 */
[----:B------:R-:W-:Y:S02]  /*a620*/  ELECT P6, UR62, PT ;  /* 0x00000000003e782f */ /* 0x000fe400038c0000 */
[----:B------:R-:W-:Y:S01]  /*a630*/  MOV R14, UR62 ;  /* 0x0000003e000e7c02 */ /* 0x000fe20008000f00 */
[----:B------:R-:W-:Y:S10]  /*a640*/  ENDCOLLECTIVE ;  /* 0x000000000000791b */ /* 0x000ff40003800000 */
.L_x_313:
[----:B------:R-:W-:Y:S05]  /*a650*/  BSYNC B1 ;  /* 0x0000000000017941 */ /* 0x000fea0003800000 */
.L_x_312:
[----:B------:R-:W-:Y:S05]  /*a660*/  BRA `(.L_x_314) ;  /* 0xfffffff0003c7947 */ /* 0x000fea000383ffff */
.L_x_296:
[----:B0-----:R0:W1:Y:S02]  /*a670*/  SYNCS.PHASECHK.TRANS64.TRYWAIT P0, [R20+URZ+0x20], R7 ;  /* 0x00002007140075a7 */ /* 0x001064000800017f */
[----:B-1----:R-:W-:Y:S05]  /*a680*/  @!P0 NANOSLEEP.SYNCS 0x989680 ;  /* 0x009896800000895d */ /* 0x002fea0003900000 */
[----:B------:R-:W1:Y:S02]  /*a690*/  @!P0 SYNCS.PHASECHK.TRANS64 P0, [R20+URZ+0x20], R7 ;  /* 0x00002007140085a7 */ /* 0x000e64000800007f */
[----:B-1----:R-:W-:Y:S05]  /*a6a0*/  @!P0 BRA `(.L_x_296) ;  /* 0xfffffffc00f08947 */ /* 0x002fea000383ffff */
[----:B------:R-:W-:Y:S05]  /*a6b0*/  BRA `(.L_x_315) ;  /* 0xfffffff000747947 */ /* 0x000fea000383ffff */
.L_x_304:
[----:B------:R-:W-:Y:S01]  /*a6c0*/  BSSY B0, `(.L_x_316) ;  /* 0x0000006000007945 */ /* 0x000fe20003800000 */
[----:B------:R-:W-:-:S07]  /*a6d0*/  MOV R15, 0xffffffff ;  /* 0xffffffff000f7802 */ /* 0x000fce0000000f00 */
[----:B------:R-:W-:Y:S05]  /*a6e0*/  WARPSYNC.COLLECTIVE R15, `(.L_x_317) ;  /* 0x000000000f0c7348 */ /* 0x000fea0003c00000 */
[----:B------:R-:W-:Y:S02]  /*a6f0*/  ELECT P6, UR62, PT ;  /* 0x00000000003e782f */ /* 0x000fe400038c0000 */
[----:B------:R-:W-:Y:S01]  /*a700*/  MOV R14, UR62 ;  /* 0x0000003e000e7c02 */ /* 0x000fe20008000f00 */
[----:B------:R-:W-:Y:S10]  /*a710*/  ENDCOLLECTIVE ;  /* 0x000000000000791b */ /* 0x000ff40003800000 */
.L_x_317:
[----:B------:R-:W-:Y:S05]  /*a720*/  BSYNC B0 ;  /* 0x0000000000007941 */ /* 0x000fea0003800000 */
.L_x_316:
[----:B------:R-:W-:Y:S05]  /*a730*/  BRA `(.L_x_318) ;  /* 0xfffffff800d07947 */ /* 0x000fea000383ffff */
.L_x_308:
[----:B0-----:R0:W1:Y:S02]  /*a740*/  SYNCS.PHASECHK.TRANS64.TRYWAIT P0, [R7+URZ], R4 ;  /* 0x00000004070075a7 */ /* 0x001064000800017f */
[----:B-1----:R-:W-:Y:S05]  /*a750*/  @!P0 NANOSLEEP.SYNCS 0x989680 ;  /* 0x009896800000895d */ /* 0x002fea0003900000 */
[----:B------:R-:W1:Y:S02]  /*a760*/  @!P0 SYNCS.PHASECHK.TRANS64 P0, [R7+URZ], R4 ;  /* 0x00000004070085a7 */ /* 0x000e64000800007f */
[----:B-1----:R-:W-:Y:S05]  /*a770*/  @!P0 BRA `(.L_x_308) ;  /* 0xfffffffc00f08947 */ /* 0x002fea000383ffff */
[----:B------:R-:W-:Y:S05]  /*a780*/  BRA `(.L_x_319) ;  /* 0xfffffffc00107947 */ /* 0x000fea000383ffff */
.L_x_309:
[----:B0-----:R0:W1:Y:S02]  /*a790*/  SYNCS.PHASECHK.TRANS64.TRYWAIT P0, [R8+URZ], R5 ;  /* 0x00000005080075a7 */ /* 0x001064000800017f */
[----:B-1----:R-:W-:Y:S05]  /*a7a0*/  @!P0 NANOSLEEP.SYNCS 0x989680 ;  /* 0x009896800000895d */ /* 0x002fea0003900000 */
[----:B------:R-:W1:Y:S02]  /*a7b0*/  @!P0 SYNCS.PHASECHK.TRANS64 P0, [R8+URZ], R5 ;  /* 0x00000005080085a7 */ /* 0x000e64000800007f */
[----:B-1----:R-:W-:Y:S05]  /*a7c0*/  @!P0 BRA `(.L_x_309) ;  /* 0xfffffffc00f08947 */ /* 0x002fea000383ffff */
[----:B------:R-:W-:Y:S05]  /*a7d0*/  BRA `(.L_x_320) ;  /* 0xfffffffc00207947 */ /* 0x000fea000383ffff */
.L_x_310:
[----:B-1----:R1:W2:Y:S02]  /*a7e0*/  SYNCS.PHASECHK.TRANS64.TRYWAIT P0, [R11+URZ], R6 ;  /* 0x000000060b0075a7 */ /* 0x0022a4000800017f */
[----:B--2---:R-:W-:Y:S05]  /*a7f0*/  @!P0 NANOSLEEP.SYNCS 0x989680 ;  /* 0x009896800000895d */ /* 0x004fea0003900000 */
[----:B------:R-:W2:Y:S02]  /*a800*/  @!P0 SYNCS.PHASECHK.TRANS64 P0, [R11+URZ], R6 ;  /* 0x000000060b0085a7 */ /* 0x000ea4000800007f */
[----:B--2---:R-:W-:Y:S05]  /*a810*/  @!P0 BRA `(.L_x_310) ;  /* 0xfffffffc00f08947 */ /* 0x004fea000383ffff */
[----:B------:R-:W-:Y:S05]  /*a820*/  BRA `(.L_x_321) ;  /* 0xfffffffc00287947 */ /* 0x000fea000383ffff */
.L_x_322:
[----:B------:R-:W-:-:S00]  /*a830*/  BRA `(.L_x_322) ;  /* 0xfffffffc00fc7947 */ /* 0x000fc0000383ffff */
[----:B------:R-:W-:-:S00]  /*a840*/  NOP ;  /* 0x0000000000007918 */ /* 0x000fc00000000000 */
        /* <DEDUP_REMOVED lines=11> */
.L_x_323:


//--------------------- .nv.global.init           --------------------------
	.section	.nv.global.init,"aw",@progbits
.nv.global.init:
	.type		$str$22,@object
	.size		$str$22,($str$23 - $str$22)
$str$22:
        /*0000*/ 	.byte	0x6b, 0x5f, 0x74, 0x69, 0x6c, 0x65, 0x5f, 0x63, 0x6f, 0x75, 0x6e, 0x74, 0x20, 0x3e, 0x3d, 0x20
        /*0010*/ 	.byte	0x31, 0x00
	.type		$str$23,@object
	.size		$str$23,(__unnamed_1 - $str$23)
$str$23:
        /*0012*/ 	.byte	0x2f, 0x74, 0x6d, 0x70, 0x2f, 0x63, 0x75, 0x74, 0x6c, 0x61, 0x73, 0x73, 0x5f, 0x73, 0x77, 0x65
        /*0022*/ 	.byte	0x65, 0x70, 0x5f, 0x73, 0x72, 0x63, 0x2f, 0x69, 0x6e, 0x63, 0x6c, 0x75, 0x64, 0x65, 0x2f, 0x63
        /*0032*/ 	.byte	0x75, 0x74, 0x6c, 0x61, 0x73, 0x73, 0x2f, 0x67, 0x65, 0x6d, 0x6d, 0x2f, 0x63, 0x6f, 0x6c, 0x6c
        /*0042*/ 	.byte	0x65, 0x63, 0x74, 0x69, 0x76, 0x65, 0x2f, 0x73, 0x6d, 0x39, 0x30, 0x5f, 0x6d, 0x6d, 0x61, 0x5f
        /*0052*/ 	.byte	0x74, 0x6d, 0x61, 0x5f, 0x67, 0x6d, 0x6d, 0x61, 0x5f, 0x73, 0x73, 0x5f, 0x77, 0x61, 0x72, 0x70
        /*0062*/ 	.byte	0x73, 0x70, 0x65, 0x63, 0x69, 0x61, 0x6c, 0x69, 0x7a, 0x65, 0x64, 0x2e, 0x68, 0x70, 0x70, 0x00
	.type		__unnamed_1,@object
	.size		__unnamed_1,(.L_0 - __unnamed_1)
__unnamed_1:
        /*0072*/ 	.byte	0x76, 0x6f, 0x69, 0x64, 0x20, 0x63, 0x75, 0x74, 0x6c, 0x61, 0x73, 0x73, 0x3a, 0x3a, 0x67, 0x65
        /* <DEDUP_REMOVED lines=175> */
        /*0b72*/ 	.byte	0x75, 0x74, 0x65, 0x3a, 0x3a, 0x69, 0x64, 0x65, 0x6e, 0x74, 0x69, 0x74, 0x79, 0x5d, 0x00
.L_0:


//--------------------- .nv.shared._ZN7cutlass13device_kernelINS_4gemm6kernel13GemmUniversalIN4cute5tupleIJiiiiEEENS1_10collective13CollectiveMmaINS1_34MainloopSm90TmaGmmaWarpSpecializedILi4ENS5_IJNS4_1CILi2EEENSA_ILi1EEESC_EEENS1_35KernelTmaWarpSpecializedCooperativeEEENS5_IJNSA_ILi256EEENSA_ILi128EEENSA_ILi32EEEEEEfNS5_IJlSC_lEEEfSK_NS4_8TiledMMAINS4_8MMA_AtomIJNS4_4SM904GMMA30MMA_64x128x8_F32TF32TF32_SS_TNILNSO_7ScaleInE1ELSQ_1EEEEEENS4_6LayoutISD_NS5_IJSC_NSA_ILi0EEESU_EEEEENS5_IJNS4_10UnderscoreESX_SX_EEEEENS4_13SM90_TMA_LOADENS4_14ComposedLayoutINS4_7SwizzleILi3ELi4ELi3EEENS4_18smem_ptr_flag_bitsILi32EEENST_INS5_IJNSA_ILi8EEESI_EEENS5_IJSI_SC_EEEEEEEvNS4_8identityENS4_23SM90_TMA_LOAD_MULTICASTES1A_vS1B_EENS_8epilogue10collective6detail29Sm90TmaWarpSpecializedAdapterINS1F_15DefaultEpilogueIfSK_SK_NS1E_6thread17LinearCombinationIfLi1EffLNS1J_9ScaleType4KindE0ELNS_15FloatRoundStyleE2EfEENS1_15EpilogueDefaultEEEEEvvEEEEvNT_6ParamsE --------------------------
	.section	.nv.shared._ZN7cutlass13device_kernelINS_4gemm6kernel13GemmUniversalIN4cute5tupleIJiiiiEEENS1_10collective13CollectiveMmaINS1_34MainloopSm90TmaGmmaWarpSpecializedILi4ENS5_IJNS4_1CILi2EEENSA_ILi1EEESC_EEENS1_35KernelTmaWarpSpecializedCooperativeEEENS5_IJNSA_ILi256EEENSA_ILi128EEENSA_ILi32EEEEEEfNS5_IJlSC_lEEEfSK_NS4_8TiledMMAINS4_8MMA_AtomIJNS4_4SM904GMMA30MMA_64x128x8_F32TF32TF32_SS_TNILNSO_7ScaleInE1ELSQ_1EEEEEENS4_6LayoutISD_NS5_IJSC_NSA_ILi0EEESU_EEEEENS5_IJNS4_10UnderscoreESX_SX_EEEEENS4_13SM90_TMA_LOADENS4_14ComposedLayoutINS4_7SwizzleILi3ELi4ELi3EEENS4_18smem_ptr_flag_bitsILi32EEENST_INS5_IJNSA_ILi8EEESI_EEENS5_IJSI_SC_EEEEEEEvNS4_8identityENS4_23SM90_TMA_LOAD_MULTICASTES1A_vS1B_EENS_8epilogue10collective6detail29Sm90TmaWarpSpecializedAdapterINS1F_15DefaultEpilogueIfSK_SK_NS1E_6thread17LinearCombinationIfLi1EffLNS1J_9ScaleType4KindE0ELNS_15FloatRoundStyleE2EfEENS1_15EpilogueDefaultEEEEEvvEEEEvNT_6ParamsE,"aw",@nobits
	.sectionflags	@""
	.align	16
	.zero		1024


//--------------------- .nv.shared.reserved.0     --------------------------
	.section	.nv.shared.reserved.0,"aw",@nobits
	.weak		__nv_reservedSMEM_offset_0_alias
	.size		__nv_reservedSMEM_offset_0_alias, 0, 0
	.other		__nv_reservedSMEM_offset_0_alias,@"STO_CUDA_RESERVED_SHARED STV_DEFAULT"
__nv_reservedSMEM_offset_0_alias:
	.zero		0


//--------------------- .nv.global                --------------------------
	.section	.nv.global,"aw",@nobits
.nv.global:
	.type		_ZN40_INTERNAL_af055198_4_k_cu_a79a8d44_212834cute1_E,@object
	.size		_ZN40_INTERNAL_af055198_4_k_cu_a79a8d44_212834cute1_E,(_ZN40_INTERNAL_af055198_4_k_cu_a79a8d44_212834cuda3std3__45__cpo6cbeginE - _ZN40_INTERNAL_af055198_4_k_cu_a79a8d44_212834cute1_E)
_ZN40_INTERNAL_af055198_4_k_cu_a79a8d44_212834cute1_E:
	.zero		1
	.type		_ZN40_INTERNAL_af055198_4_k_cu_a79a8d44_212834cuda3std3__45__cpo6cbeginE,@object
	.size		_ZN40_INTERNAL_af055198_4_k_cu_a79a8d44_212834cuda3std3__45__cpo6cbeginE,(_ZN40_INTERNAL_af055198_4_k_cu_a79a8d44_212834cuda3std3__48in_placeE - _ZN40_INTERNAL_af055198_4_k_cu_a79a8d44_212834cuda3std3__45__cpo6cbeginE)
_ZN40_INTERNAL_af055198_4_k_cu_a79a8d44_212834cuda3std3__45__cpo6cbeginE:
	.zero		1
	.type		_ZN40_INTERNAL_af055198_4_k_cu_a79a8d44_212834cuda3std3__48in_placeE,@object
	.size		_ZN40_INTERNAL_af055198_4_k_cu_a79a8d44_212834cuda3std3__48in_placeE,(_ZN40_INTERNAL_af055198_4_k_cu_a79a8d44_212834cuda3std6ranges3__45__cpo9iter_moveE - _ZN40_INTERNAL_af055198_4_k_cu_a79a8d44_212834cuda3std3__48in_placeE)
_ZN40_INTERNAL_af055198_4_k_cu_a79a8d44_212834cuda3std3__48in_placeE:
	.zero		1
	.type		_ZN40_INTERNAL_af055198_4_k_cu_a79a8d44_212834cuda3std6ranges3__45__cpo9iter_moveE,@object
	.size		_ZN40_INTERNAL_af055198_4_k_cu_a79a8d44_212834cuda3std6ranges3__45__cpo9iter_moveE,(_ZN40_INTERNAL_af055198_4_k_cu_a79a8d44_212834cuda3std3__45__cpo5beginE - _ZN40_INTERNAL_af055198_4_k_cu_a79a8d44_212834cuda3std6ranges3__45__cpo9iter_moveE)
_ZN40_INTERNAL_af055198_4_k_cu_a79a8d44_212834cuda3std6ranges3__45__cpo9iter_moveE:
	.zero		1
	.type		_ZN40_INTERNAL_af055198_4_k_cu_a79a8d44_212834cuda3std3__45__cpo5beginE,@object
	.size		_ZN40_INTERNAL_af055198_4_k_cu_a79a8d44_212834cuda3std3__45__cpo5beginE,(_ZN40_INTERNAL_af055198_4_k_cu_a79a8d44_212834cuda3std3__442_GLOBAL__N__af055198_4_k_cu_a79a8d44_212836ignoreE - _ZN40_INTERNAL_af055198_4_k_cu_a79a8d44_212834cuda3std3__45__cpo5beginE)
_ZN40_INTERNAL_af055198_4_k_cu_a79a8d44_212834cuda3std3__45__cpo5beginE:
	.zero		1
	.type		_ZN40_INTERNAL_af055198_4_k_cu_a79a8d44_212834cuda3std3__442_GLOBAL__N__af055198_4_k_cu_a79a8d44_212836ignoreE,@object
	.size		_ZN40_INTERNAL_af055198_4_k_cu_a79a8d44_212834cuda3std3__442_GLOBAL__N__af055198_4_k_cu_a79a8d44_212836ignoreE,(_ZN40_INTERNAL_af055198_4_k_cu_a79a8d44_212834cute7productE - _ZN40_INTERNAL_af055198_4_k_cu_a79a8d44_212834cuda3std3__442_GLOBAL__N__af055198_4_k_cu_a79a8d44_212836ignoreE)
_ZN40_INTERNAL_af055198_4_k_cu_a79a8d44_212834cuda3std3__442_GLOBAL__N__af055198_4_k_cu_a79a8d44_212836ignoreE:
	.zero		1
	.type		_ZN40_INTERNAL_af055198_4_k_cu_a79a8d44_212834cute7productE,@object
	.size		_ZN40_INTERNAL_af055198_4_k_cu_a79a8d44_212834cute7productE,(_ZN40_INTERNAL_af055198_4_k_cu_a79a8d44_212834cuda3std3__45__cpo3endE - _ZN40_INTERNAL_af055198_4_k_cu_a79a8d44_212834cute7productE)
_ZN40_INTERNAL_af055198_4_k_cu_a79a8d44_212834cute7productE:
	.zero		1
	.type		_ZN40_INTERNAL_af055198_4_k_cu_a79a8d44_212834cuda3std3__45__cpo3endE,@object
	.size		_ZN40_INTERNAL_af055198_4_k_cu_a79a8d44_212834cuda3std3__45__cpo3endE,(_ZN40_INTERNAL_af055198_4_k_cu_a79a8d44_212834cuda3std3__419piecewise_constructE - _ZN40_INTERNAL_af055198_4_k_cu_a79a8d44_212834cuda3std3__45__cpo3endE)
_ZN40_INTERNAL_af055198_4_k_cu_a79a8d44_212834cuda3std3__45__cpo3endE:
	.zero		1
	.type		_ZN40_INTERNAL_af055198_4_k_cu_a79a8d44_212834cuda3std3__419piecewise_constructE,@object
	.size		_ZN40_INTERNAL_af055198_4_k_cu_a79a8d44_212834cuda3std3__419piecewise_constructE,(_ZN40_INTERNAL_af055198_4_k_cu_a79a8d44_212834cuda3std3__45__cpo4cendE - _ZN40_INTERNAL_af055198_4_k_cu_a79a8d44_212834cuda3std3__419piecewise_constructE)
_ZN40_INTERNAL_af055198_4_k_cu_a79a8d44_212834cuda3std3__419piecewise_constructE:
	.zero		1
	.type		_ZN40_INTERNAL_af055198_4_k_cu_a79a8d44_212834cuda3std3__45__cpo4cendE,@object
	.size		_ZN40_INTERNAL_af055198_4_k_cu_a79a8d44_212834cuda3std3__45__cpo4cendE,(_ZN40_INTERNAL_af055198_4_k_cu_a79a8d44_212834cuda3std6ranges3__45__cpo4swapE - _ZN40_INTERNAL_af055198_4_k_cu_a79a8d44_212834cuda3std3__45__cpo4cendE)
_ZN40_INTERNAL_af055198_4_k_cu_a79a8d44_212834cuda3std3__45__cpo4cendE:
	.zero		1
	.type		_ZN40_INTERNAL_af055198_4_k_cu_a79a8d44_212834cuda3std6ranges3__45__cpo4swapE,@object
	.size		_ZN40_INTERNAL_af055198_4_k_cu_a79a8d44_212834cuda3std6ranges3__45__cpo4swapE,(.L_8 - _ZN40_INTERNAL_af055198_4_k_cu_a79a8d44_212834cuda3std6ranges3__45__cpo4swapE)
_ZN40_INTERNAL_af055198_4_k_cu_a79a8d44_212834cuda3std6ranges3__45__cpo4swapE:
	.zero		1
.L_8:


//--------------------- .nv.constant0._ZN7cutlass13device_kernelINS_4gemm6kernel13GemmUniversalIN4cute5tupleIJiiiiEEENS1_10collective13CollectiveMmaINS1_34MainloopSm90TmaGmmaWarpSpecializedILi4ENS5_IJNS4_1CILi2EEENSA_ILi1EEESC_EEENS1_35KernelTmaWarpSpecializedCooperativeEEENS5_IJNSA_ILi256EEENSA_ILi128EEENSA_ILi32EEEEEEfNS5_IJlSC_lEEEfSK_NS4_8TiledMMAINS4_8MMA_AtomIJNS4_4SM904GMMA30MMA_64x128x8_F32TF32TF32_SS_TNILNSO_7ScaleInE1ELSQ_1EEEEEENS4_6LayoutISD_NS5_IJSC_NSA_ILi0EEESU_EEEEENS5_IJNS4_10UnderscoreESX_SX_EEEEENS4_13SM90_TMA_LOADENS4_14ComposedLayoutINS4_7SwizzleILi3ELi4ELi3EEENS4_18smem_ptr_flag_bitsILi32EEENST_INS5_IJNSA_ILi8EEESI_EEENS5_IJSI_SC_EEEEEEEvNS4_8identityENS4_23SM90_TMA_LOAD_MULTICASTES1A_vS1B_EENS_8epilogue10collective6detail29Sm90TmaWarpSpecializedAdapterINS1F_15DefaultEpilogueIfSK_SK_NS1E_6thread17LinearCombinationIfLi1EffLNS1J_9ScaleType4KindE0ELNS_15FloatRoundStyleE2EfEENS1_15EpilogueDefaultEEEEEvvEEEEvNT_6ParamsE --------------------------
	.section	.nv.constant0._ZN7cutlass13device_kernelINS_4gemm6kernel13GemmUniversalIN4cute5tupleIJiiiiEEENS1_10collective13CollectiveMmaINS1_34MainloopSm90TmaGmmaWarpSpecializedILi4ENS5_IJNS4_1CILi2EEENSA_ILi1EEESC_EEENS1_35KernelTmaWarpSpecializedCooperativeEEENS5_IJNSA_ILi256EEENSA_ILi128EEENSA_ILi32EEEEEEfNS5_IJlSC_lEEEfSK_NS4_8TiledMMAINS4_8MMA_AtomIJNS4_4SM904GMMA30MMA_64x128x8_F32TF32TF32_SS_TNILNSO_7ScaleInE1ELSQ_1EEEEEENS4_6LayoutISD_NS5_IJSC_NSA_ILi0EEESU_EEEEENS5_IJNS4_10UnderscoreESX_SX_EEEEENS4_13SM90_TMA_LOADENS4_14ComposedLayoutINS4_7SwizzleILi3ELi4ELi3EEENS4_18smem_ptr_flag_bitsILi32EEENST_INS5_IJNSA_ILi8EEESI_EEENS5_IJSI_SC_EEEEEEEvNS4_8identityENS4_23SM90_TMA_LOAD_MULTICASTES1A_vS1B_EENS_8epilogue10collective6detail29Sm90TmaWarpSpecializedAdapterINS1F_15DefaultEpilogueIfSK_SK_NS1E_6thread17LinearCombinationIfLi1EffLNS1J_9ScaleType4KindE0ELNS_15FloatRoundStyleE2EfEENS1_15EpilogueDefaultEEEEEvvEEEEvNT_6ParamsE,"a",@progbits
	.sectionflags	@""
	.align	4
.nv.constant0._ZN7cutlass13device_kernelINS_4gemm6kernel13GemmUniversalIN4cute5tupleIJiiiiEEENS1_10collective13CollectiveMmaINS1_34MainloopSm90TmaGmmaWarpSpecializedILi4ENS5_IJNS4_1CILi2EEENSA_ILi1EEESC_EEENS1_35KernelTmaWarpSpecializedCooperativeEEENS5_IJNSA_ILi256EEENSA_ILi128EEENSA_ILi32EEEEEEfNS5_IJlSC_lEEEfSK_NS4_8TiledMMAINS4_8MMA_AtomIJNS4_4SM904GMMA30MMA_64x128x8_F32TF32TF32_SS_TNILNSO_7ScaleInE1ELSQ_1EEEEEENS4_6LayoutISD_NS5_IJSC_NSA_ILi0EEESU_EEEEENS5_IJNS4_10UnderscoreESX_SX_EEEEENS4_13SM90_TMA_LOADENS4_14ComposedLayoutINS4_7SwizzleILi3ELi4ELi3EEENS4_18smem_ptr_flag_bitsILi32EEENST_INS5_IJNSA_ILi8EEESI_EEENS5_IJSI_SC_EEEEEEEvNS4_8identityENS4_23SM90_TMA_LOAD_MULTICASTES1A_vS1B_EENS_8epilogue10collective6detail29Sm90TmaWarpSpecializedAdapterINS1F_15DefaultEpilogueIfSK_SK_NS1E_6thread17LinearCombinationIfLi1EffLNS1J_9ScaleType4KindE0ELNS_15FloatRoundStyleE2EfEENS1_15EpilogueDefaultEEEEEvvEEEEvNT_6ParamsE:
	.zero		1664


//--------------------- SYMBOLS --------------------------

	.type		.nv.reservedSmem.offset0,@object
	.size		.nv.reservedSmem.offset0,0x4
	.type		__assertfail,@function
